	.target	sm_100a

	.elftype	@"ET_EXEC"


//--------------------- .note.nv.tkinfo           --------------------------
	.section	.note.nv.tkinfo,"",@"SHT_NOTE"
	.sectionflags	@"SHF_NOTE_NV_TKINFO"
	.tkinfo
        /*0018*/ 	.word	0x00000002
        /*0030*/ 	.string	""
        /*0030*/ 	.string	"ptxas"
        /*0030*/ 	.string	"Cuda compilation tools, release 13.0, V13.0.88"
        /*0030*/ 	.string	"Build cuda_13.0.r13.0/compiler.36424714_0"
        /*0030*/ 	.string	"-arch sm_100a -m 64 "



//--------------------- .note.nv.cuinfo           --------------------------
	.section	.note.nv.cuinfo,"",@"SHT_NOTE"
	.sectionflags	@"SHF_NOTE_NV_CUINFO"
        /*0018*/ 	.short	0x0002
        /*001a*/ 	.short	0x0064
        /*001c*/ 	.short	0x0082
	.zero		2


//--------------------- .nv.info                  --------------------------
	.section	.nv.info,"",@"SHT_CUDA_INFO"
	.align	4


	//----- nvinfo : EIATTR_REGCOUNT
	.align		4
        /*0000*/ 	.byte	0x04, 0x2f
        /*0002*/ 	.short	(.L_19 - .L_18)
	.align		4
.L_18:
        /*0004*/ 	.word	index@(_ZN7cutlass13device_kernelINS_4gemm6kernel13GemmUniversalIN4cute5tupleIJiiiiEEENS1_10collective13CollectiveMmaINS1_35MainloopSm100TmaUmmaWarpSpecializedILi4ELi2ELi4ENS5_IJNS4_1CILi2EEESB_NSA_ILi1EEEEEEEENS5_IJNSA_ILi256EEENSA_ILi128EEENSA_ILi64EEEEEEaNS5_IJlSC_lEEEaSJ_NS4_8TiledMMAINS4_8MMA_AtomIJNS4_21SM100_MMA_S8_2x1SM_SSIaaiLi256ELi128ELNS4_4UMMA5MajorE0ELSO_0ELNSN_8SaturateE0EEEEEENS4_6LayoutINS5_IJSC_SC_SC_EEENS5_IJNSA_ILi0EEESU_SU_EEEEENS5_IJNS4_10UnderscoreESX_SX_EEEEENS4_28SM100_TMA_2SM_LOAD_MULTICASTENS4_14ComposedLayoutINS4_7SwizzleILi2ELi4ELi3EEENS4_18smem_ptr_flag_bitsILi8EEENSS_INS5_IJNSA_ILi8EEESH_EEENS5_IJSH_SC_EEEEEEEvNS4_8identityENS4_18SM100_TMA_2SM_LOADES1A_vS1B_EENS_8epilogue10collective18CollectiveEpilogueINS1E_23Sm100TmaWarpSpecializedILi2ELi2ELi64ELb0ELb0EEEJNS5_IJSG_SG_SH_EEENS5_IJNSS_ISG_SC_EENSS_ISH_SC_EEEEEaSJ_aSJ_NS1E_6fusion15FusionCallbacksIS1I_NS1N_17LinearCombinationIaiaiLNS_15FloatRoundStyleE2EEES1J_S1M_JEEENS4_5SM1004TMEM4LOAD26SM100_TMEM_LOAD_32dp32b64xENS4_13SM90_TMA_LOADES1A_NS4_39AutoVectorizingCopyWithAssumedAlignmentILi128EEENS4_14SM90_TMA_STOREES1A_S1Z_S1Z_EEEvvEEEEvNT_6ParamsE)
        /*0008*/ 	.word	0x000000a2


	//----- nvinfo : EIATTR_FRAME_SIZE
	.align		4
.L_19:
        /*000c*/ 	.byte	0x04, 0x11
        /*000e*/ 	.short	(.L_21 - .L_20)
	.align		4
.L_20:
        /*0010*/ 	.word	index@($__internal_2_$__cuda_sm10x_tcgen05_guardrail_trap_unallocated_columns_being_dealloced)
        /*0014*/ 	.word	0x00000000


	//----- nvinfo : EIATTR_FRAME_SIZE
	.align		4
.L_21:
        /*0018*/ 	.byte	0x04, 0x11
        /*001a*/ 	.short	(.L_23 - .L_22)
	.align		4
.L_22:
        /*001c*/ 	.word	index@($__internal_1_$__cuda_sm10x_tcgen05_guardrail_trap_phase_invalid_during_alloc)
        /*0020*/ 	.word	0x00000000


	//----- nvinfo : EIATTR_FRAME_SIZE
	.align		4
.L_23:
        /*0024*/ 	.byte	0x04, 0x11
        /*0026*/ 	.short	(.L_25 - .L_24)
	.align		4
.L_24:
        /*0028*/ 	.word	index@($__internal_0_$__cuda_sm10x_tcgen05_guardrail_trap_col_being_dealloced_not_returned_by_alloc)
        /*002c*/ 	.word	0x00000000


	//----- nvinfo : EIATTR_FRAME_SIZE
	.align		4
.L_25:
        /*0030*/ 	.byte	0x04, 0x11
        /*0032*/ 	.short	(.L_27 - .L_26)
	.align		4
.L_26:
        /*0034*/ 	.word	index@(_ZN7cutlass13device_kernelINS_4gemm6kernel13GemmUniversalIN4cute5tupleIJiiiiEEENS1_10collective13CollectiveMmaINS1_35MainloopSm100TmaUmmaWarpSpecializedILi4ELi2ELi4ENS5_IJNS4_1CILi2EEESB_NSA_ILi1EEEEEEEENS5_IJNSA_ILi256EEENSA_ILi128EEENSA_ILi64EEEEEEaNS5_IJlSC_lEEEaSJ_NS4_8TiledMMAINS4_8MMA_AtomIJNS4_21SM100_MMA_S8_2x1SM_SSIaaiLi256ELi128ELNS4_4UMMA5MajorE0ELSO_0ELNSN_8SaturateE0EEEEEENS4_6LayoutINS5_IJSC_SC_SC_EEENS5_IJNSA_ILi0EEESU_SU_EEEEENS5_IJNS4_10UnderscoreESX_SX_EEEEENS4_28SM100_TMA_2SM_LOAD_MULTICASTENS4_14ComposedLayoutINS4_7SwizzleILi2ELi4ELi3EEENS4_18smem_ptr_flag_bitsILi8EEENSS_INS5_IJNSA_ILi8EEESH_EEENS5_IJSH_SC_EEEEEEEvNS4_8identityENS4_18SM100_TMA_2SM_LOADES1A_vS1B_EENS_8epilogue10collective18CollectiveEpilogueINS1E_23Sm100TmaWarpSpecializedILi2ELi2ELi64ELb0ELb0EEEJNS5_IJSG_SG_SH_EEENS5_IJNSS_ISG_SC_EENSS_ISH_SC_EEEEEaSJ_aSJ_NS1E_6fusion15FusionCallbacksIS1I_NS1N_17LinearCombinationIaiaiLNS_15FloatRoundStyleE2EEES1J_S1M_JEEENS4_5SM1004TMEM4LOAD26SM100_TMEM_LOAD_32dp32b64xENS4_13SM90_TMA_LOADES1A_NS4_39AutoVectorizingCopyWithAssumedAlignmentILi128EEENS4_14SM90_TMA_STOREES1A_S1Z_S1Z_EEEvvEEEEvNT_6ParamsE)
        /*0038*/ 	.word	0x00000000


	//----- nvinfo : EIATTR_MIN_STACK_SIZE
	.align		4
.L_27:
        /*003c*/ 	.byte	0x04, 0x12
        /*003e*/ 	.short	(.L_29 - .L_28)
	.align		4
.L_28:
        /*0040*/ 	.word	index@(_ZN7cutlass13device_kernelINS_4gemm6kernel13GemmUniversalIN4cute5tupleIJiiiiEEENS1_10collective13CollectiveMmaINS1_35MainloopSm100TmaUmmaWarpSpecializedILi4ELi2ELi4ENS5_IJNS4_1CILi2EEESB_NSA_ILi1EEEEEEEENS5_IJNSA_ILi256EEENSA_ILi128EEENSA_ILi64EEEEEEaNS5_IJlSC_lEEEaSJ_NS4_8TiledMMAINS4_8MMA_AtomIJNS4_21SM100_MMA_S8_2x1SM_SSIaaiLi256ELi128ELNS4_4UMMA5MajorE0ELSO_0ELNSN_8SaturateE0EEEEEENS4_6LayoutINS5_IJSC_SC_SC_EEENS5_IJNSA_ILi0EEESU_SU_EEEEENS5_IJNS4_10UnderscoreESX_SX_EEEEENS4_28SM100_TMA_2SM_LOAD_MULTICASTENS4_14ComposedLayoutINS4_7SwizzleILi2ELi4ELi3EEENS4_18smem_ptr_flag_bitsILi8EEENSS_INS5_IJNSA_ILi8EEESH_EEENS5_IJSH_SC_EEEEEEEvNS4_8identityENS4_18SM100_TMA_2SM_LOADES1A_vS1B_EENS_8epilogue10collective18CollectiveEpilogueINS1E_23Sm100TmaWarpSpecializedILi2ELi2ELi64ELb0ELb0EEEJNS5_IJSG_SG_SH_EEENS5_IJNSS_ISG_SC_EENSS_ISH_SC_EEEEEaSJ_aSJ_NS1E_6fusion15FusionCallbacksIS1I_NS1N_17LinearCombinationIaiaiLNS_15FloatRoundStyleE2EEES1J_S1M_JEEENS4_5SM1004TMEM4LOAD26SM100_TMEM_LOAD_32dp32b64xENS4_13SM90_TMA_LOADES1A_NS4_39AutoVectorizingCopyWithAssumedAlignmentILi128EEENS4_14SM90_TMA_STOREES1A_S1Z_S1Z_EEEvvEEEEvNT_6ParamsE)
        /*0044*/ 	.word	0x00000000
.L_29:


//--------------------- .nv.compat                --------------------------
	.section	.nv.compat,"",@"SHT_CUDA_COMPAT_INFO"
	.align	4
        /*0000*/ 	.byte	0x02, 0x09, 0x01, 0x00, 0x02, 0x02, 0x03, 0x00, 0x02, 0x05, 0x06, 0x00, 0x03, 0x07, 0x01, 0x01
        /*0010*/ 	.byte	0x02, 0x03, 0x01, 0x00, 0x02, 0x06, 0x01, 0x00, 0x04, 0x0b, 0x08, 0x00, 0x01, 0x00, 0x00, 0x00
        /*0020*/ 	.byte	0x00, 0x00, 0x00, 0x00


//--------------------- .nv.info._ZN7cutlass13device_kernelINS_4gemm6kernel13GemmUniversalIN4cute5tupleIJiiiiEEENS1_10collective13CollectiveMmaINS1_35MainloopSm100TmaUmmaWarpSpecializedILi4ELi2ELi4ENS5_IJNS4_1CILi2EEESB_NSA_ILi1EEEEEEEENS5_IJNSA_ILi256EEENSA_ILi128EEENSA_ILi64EEEEEEaNS5_IJlSC_lEEEaSJ_NS4_8TiledMMAINS4_8MMA_AtomIJNS4_21SM100_MMA_S8_2x1SM_SSIaaiLi256ELi128ELNS4_4UMMA5MajorE0ELSO_0ELNSN_8SaturateE0EEEEEENS4_6LayoutINS5_IJSC_SC_SC_EEENS5_IJNSA_ILi0EEESU_SU_EEEEENS5_IJNS4_10UnderscoreESX_SX_EEEEENS4_28SM100_TMA_2SM_LOAD_MULTICASTENS4_14ComposedLayoutINS4_7SwizzleILi2ELi4ELi3EEENS4_18smem_ptr_flag_bitsILi8EEENSS_INS5_IJNSA_ILi8EEESH_EEENS5_IJSH_SC_EEEEEEEvNS4_8identityENS4_18SM100_TMA_2SM_LOADES1A_vS1B_EENS_8epilogue10collective18CollectiveEpilogueINS1E_23Sm100TmaWarpSpecializedILi2ELi2ELi64ELb0ELb0EEEJNS5_IJSG_SG_SH_EEENS5_IJNSS_ISG_SC_EENSS_ISH_SC_EEEEEaSJ_aSJ_NS1E_6fusion15FusionCallbacksIS1I_NS1N_17LinearCombinationIaiaiLNS_15FloatRoundStyleE2EEES1J_S1M_JEEENS4_5SM1004TMEM4LOAD26SM100_TMEM_LOAD_32dp32b64xENS4_13SM90_TMA_LOADES1A_NS4_39AutoVectorizingCopyWithAssumedAlignmentILi128EEENS4_14SM90_TMA_STOREES1A_S1Z_S1Z_EEEvvEEEEvNT_6ParamsE --------------------------
	.section	.nv.info._ZN7cutlass13device_kernelINS_4gemm6kernel13GemmUniversalIN4cute5tupleIJiiiiEEENS1_10collective13CollectiveMmaINS1_35MainloopSm100TmaUmmaWarpSpecializedILi4ELi2ELi4ENS5_IJNS4_1CILi2EEESB_NSA_ILi1EEEEEEEENS5_IJNSA_ILi256EEENSA_ILi128EEENSA_ILi64EEEEEEaNS5_IJlSC_lEEEaSJ_NS4_8TiledMMAINS4_8MMA_AtomIJNS4_21SM100_MMA_S8_2x1SM_SSIaaiLi256ELi128ELNS4_4UMMA5MajorE0ELSO_0ELNSN_8SaturateE0EEEEEENS4_6LayoutINS5_IJSC_SC_SC_EEENS5_IJNSA_ILi0EEESU_SU_EEEEENS5_IJNS4_10UnderscoreESX_SX_EEEEENS4_28SM100_TMA_2SM_LOAD_MULTICASTENS4_14ComposedLayoutINS4_7SwizzleILi2ELi4ELi3EEENS4_18smem_ptr_flag_bitsILi8EEENSS_INS5_IJNSA_ILi8EEESH_EEENS5_IJSH_SC_EEEEEEEvNS4_8identityENS4_18SM100_TMA_2SM_LOADES1A_vS1B_EENS_8epilogue10collective18CollectiveEpilogueINS1E_23Sm100TmaWarpSpecializedILi2ELi2ELi64ELb0ELb0EEEJNS5_IJSG_SG_SH_EEENS5_IJNSS_ISG_SC_EENSS_ISH_SC_EEEEEaSJ_aSJ_NS1E_6fusion15FusionCallbacksIS1I_NS1N_17LinearCombinationIaiaiLNS_15FloatRoundStyleE2EEES1J_S1M_JEEENS4_5SM1004TMEM4LOAD26SM100_TMEM_LOAD_32dp32b64xENS4_13SM90_TMA_LOADES1A_NS4_39AutoVectorizingCopyWithAssumedAlignmentILi128EEENS4_14SM90_TMA_STOREES1A_S1Z_S1Z_EEEvvEEEEvNT_6ParamsE,"",@"SHT_CUDA_INFO"
	.sectionflags	@""
	.align	4


	//----- nvinfo : EIATTR_CUDA_API_VERSION
	.align		4
        /*0000*/ 	.byte	0x04, 0x37
        /*0002*/ 	.short	(.L_31 - .L_30)
.L_30:
        /*0004*/ 	.word	0x00000082


	//----- nvinfo : EIATTR_KPARAM_INFO
	.align		4
.L_31:
        /*0008*/ 	.byte	0x04, 0x17
        /*000a*/ 	.short	(.L_33 - .L_32)
.L_32:
        /*000c*/ 	.word	0x00000000
        /*0010*/ 	.short	0x0000
        /*0012*/ 	.short	0x0000
        /*0014*/ 	.byte	0x00, 0xf0, 0x01, 0x20


	//----- nvinfo : EIATTR_AT_ENTRY_FRAGMENTS
	.align		4
.L_33:
        /*0018*/ 	.byte	0x04, 0x4f
        /*001a*/ 	.short	(.L_35 - .L_34)


	//   ....[0]....
.L_34:
        /*001c*/ 	.word	0x00000007


	//----- nvinfo : EIATTR_RESERVED_SMEM_USED
	.align		4
.L_35:
        /*0020*/ 	.byte	0x01, 0x41
	.zero		2


	//----- nvinfo : EIATTR_SPARSE_MMA_MASK
	.align		4
        /*0024*/ 	.byte	0x03, 0x50
        /*0026*/ 	.short	0x0000


	//----- nvinfo : EIATTR_TCGEN05_2CTA_USED
	.align		4
        /*0028*/ 	.byte	0x01, 0x52
	.zero		2


	//----- nvinfo : EIATTR_MAXREG_COUNT
	.align		4
        /*002c*/ 	.byte	0x03, 0x1b
        /*002e*/ 	.short	0x00ff


	//----- nvinfo : EIATTR_NUM_BARRIERS
	.align		4
        /*0030*/ 	.byte	0x02, 0x4c
        /*0032*/ 	.byte	0x07
	.zero		1


	//----- nvinfo : EIATTR_EXTERNS
	.align		4
        /*0034*/ 	.byte	0x04, 0x0f
        /*0036*/ 	.short	(.L_37 - .L_36)


	//   ....[0]....
	.align		4
.L_36:
        /*0038*/ 	.word	index@(__assertfail)


	//----- nvinfo : EIATTR_MERCURY_ISA_VERSION
	.align		4
.L_37:
        /*003c*/ 	.byte	0x03, 0x5f
        /*003e*/ 	.short	0x0101


	//----- nvinfo : EIATTR_INT_WARP_WIDE_INSTR_OFFSETS
	.align		4
        /*0040*/ 	.byte	0x04, 0x31
        /*0042*/ 	.short	(.L_39 - .L_38)


	//   ....[0]....
.L_38:
        /*0044*/ 	.word	0x00000d30


	//   ....[1]....
        /*0048*/ 	.word	0x00000dd0


	//   ....[2]....
        /*004c*/ 	.word	0x000041c0


	//   ....[3]....
        /*0050*/ 	.word	0x000041e0


	//   ....[4]....
        /*0054*/ 	.word	0x00004210


	//   ....[5]....
        /*0058*/ 	.word	0x00004d30


	//   ....[6]....
        /*005c*/ 	.word	0x00004da0


	//   ....[7]....
        /*0060*/ 	.word	0x00004e80


	//   ....[8]....
        /*0064*/ 	.word	0x00004f30


	//----- nvinfo : EIATTR_COOP_GROUP_MASK_REGIDS
	.align		4
.L_39:
        /*0068*/ 	.byte	0x04, 0x29
        /*006a*/ 	.short	(.L_41 - .L_40)


	//   ....[0]....
.L_40:
        /*006c*/ 	.word	0xffffffff


	//   ....[1]....
        /*0070*/ 	.word	0xffffffff


	//   ....[2]....
        /*0074*/ 	.word	0xffffffff


	//   ....[3]....
        /*0078*/ 	.word	0xffffffff


	//   ....[4]....
        /*007c*/ 	.word	0xffffffff


	//   ....[5]....
        /*0080*/ 	.word	0xffffffff


	//   ....[6]....
        /*0084*/ 	.word	0xffffffff


	//   ....[7]....
        /*0088*/ 	.word	0xffffffff


	//   ....[8]....
        /*008c*/ 	.word	0xffffffff


	//   ....[9]....
        /*0090*/ 	.word	0xffffffff


	//   ....[10]....
        /*0094*/ 	.word	0xffffffff


	//   ....[11]....
        /*0098*/ 	.word	0xffffffff


	//   ....[12]....
        /*009c*/ 	.word	0xffffffff


	//   ....[13]....
        /*00a0*/ 	.word	0xffffffff


	//----- nvinfo : EIATTR_COOP_GROUP_INSTR_OFFSETS
	.align		4
.L_41:
        /*00a4*/ 	.byte	0x04, 0x28
        /*00a6*/ 	.short	(.L_43 - .L_42)


	//   ....[0]....
.L_42:
        /*00a8*/ 	.word	0x000000b0


	//   ....[1]....
        /*00ac*/ 	.word	0x00000520


	//   ....[2]....
        /*00b0*/ 	.word	0x000006e0


	//   ....[3]....
        /*00b4*/ 	.word	0x00000830


	//   ....[4]....
        /*00b8*/ 	.word	0x00000920


	//   ....[5]....
        /*00bc*/ 	.word	0x00000a80


	//   ....[6]....
        /*00c0*/ 	.word	0x00000c10


	//   ....[7]....
        /*00c4*/ 	.word	0x00000e50


	//   ....[8]....
        /*00c8*/ 	.word	0x000021d0


	//   ....[9]....
        /*00cc*/ 	.word	0x00003080


	//   ....[10]....
        /*00d0*/ 	.word	0x00003550


	//   ....[11]....
        /*00d4*/ 	.word	0x00003580


	//   ....[12]....
        /*00d8*/ 	.word	0x000040c0


	//   ....[13]....
        /*00dc*/ 	.word	0x000042d0


	//----- nvinfo : EIATTR_VRC_CTA_INIT_COUNT
	.align		4
.L_43:
        /*00e0*/ 	.byte	0x02, 0x4a
        /*00e2*/ 	.byte	0x80
	.zero		1


	//----- nvinfo : EIATTR_SYSCALL_OFFSETS
	.align		4
        /*00e4*/ 	.byte	0x04, 0x46
        /*00e6*/ 	.short	(.L_45 - .L_44)


	//   ....[0]....
.L_44:
        /*00e8*/ 	.word	0x00005b20


	//   ....[1]....
        /*00ec*/ 	.word	0x00005c60


	//   ....[2]....
        /*00f0*/ 	.word	0x000064f0


	//   ....[3]....
        /*00f4*/ 	.word	0x00007af0


	//----- nvinfo : EIATTR_MBARRIER_INSTR_OFFSETS
	.align		4
.L_45:
        /*00f8*/ 	.byte	0x04, 0x39
        /*00fa*/ 	.short	(.L_47 - .L_46)


	//   ....[0]....
.L_46:
        /*00fc*/ 	.word	0x00000650
        /*0100*/ 	.word	0x000000ff
        /*0104*/ 	.word	0x00000000
        /*0108*/ 	.short	0x0100
        /*010a*/ 	.byte	0x04
	.zero		1


	//   ....[1]....
        /*010c*/ 	.word	0x00000660
        /*0110*/ 	.word	0x000000ff
        /*0114*/ 	.word	0x00000020
        /*0118*/ 	.short	0x0100
        /*011a*/ 	.byte	0x04
	.zero		1


	//   ....[2]....
        /*011c*/ 	.word	0x00000670
        /*0120*/ 	.word	0x000000ff
        /*0124*/ 	.word	0x00000008
        /*0128*/ 	.short	0x0100
        /*012a*/ 	.byte	0x04
	.zero		1


	//   ....[3]....
        /*012c*/ 	.word	0x00000680
        /*0130*/ 	.word	0x000000ff
        /*0134*/ 	.word	0x00000028
        /*0138*/ 	.short	0x0100
        /*013a*/ 	.byte	0x04
	.zero		1


	//   ....[4]....
        /*013c*/ 	.word	0x00000690
        /*0140*/ 	.word	0x000000ff
        /*0144*/ 	.word	0x00000010
        /*0148*/ 	.short	0x0100
        /*014a*/ 	.byte	0x04
	.zero		1


	//   ....[5]....
        /*014c*/ 	.word	0x000006a0
        /*0150*/ 	.word	0x000000ff
        /*0154*/ 	.word	0x00000030
        /*0158*/ 	.short	0x0100
        /*015a*/ 	.byte	0x04
	.zero		1


	//   ....[6]....
        /*015c*/ 	.word	0x000006b0
        /*0160*/ 	.word	0x000000ff
        /*0164*/ 	.word	0x00000018
        /*0168*/ 	.short	0x0100
        /*016a*/ 	.byte	0x04
	.zero		1


	//   ....[7]....
        /*016c*/ 	.word	0x000006c0
        /*0170*/ 	.word	0x000000ff
        /*0174*/ 	.word	0x00000038
        /*0178*/ 	.short	0x0100
        /*017a*/ 	.byte	0x04
	.zero		1


	//   ....[8]....
        /*017c*/ 	.word	0x000007e0
        /*0180*/ 	.word	0x000000ff
        /*0184*/ 	.word	0x00000040
        /*0188*/ 	.short	0x0100
        /*018a*/ 	.byte	0x04
	.zero		1


	//   ....[9]....
        /*018c*/ 	.word	0x000007f0
        /*0190*/ 	.word	0x000000ff
        /*0194*/ 	.word	0x00000050
        /*0198*/ 	.short	0x0100
        /*019a*/ 	.byte	0x04
	.zero		1


	//   ....[10]....
        /*019c*/ 	.word	0x00000800
        /*01a0*/ 	.word	0x000000ff
        /*01a4*/ 	.word	0x00000048
        /*01a8*/ 	.short	0x0100
        /*01aa*/ 	.byte	0x04
	.zero		1


	//   ....[11]....
        /*01ac*/ 	.word	0x00000810
        /*01b0*/ 	.word	0x000000ff
        /*01b4*/ 	.word	0x00000058
        /*01b8*/ 	.short	0x0100
        /*01ba*/ 	.byte	0x04
	.zero		1


	//   ....[12]....
        /*01bc*/ 	.word	0x000008f0
        /*01c0*/ 	.word	0x000000ff
        /*01c4*/ 	.word	0x00000060
        /*01c8*/ 	.short	0x0100
        /*01ca*/ 	.byte	0x06
	.zero		1


	//   ....[13]....
        /*01cc*/ 	.word	0x00000900
        /*01d0*/ 	.word	0x000000ff
        /*01d4*/ 	.word	0x00000068
        /*01d8*/ 	.short	0x0100
        /*01da*/ 	.byte	0x06
	.zero		1


	//   ....[14]....
        /*01dc*/ 	.word	0x00000a30
        /*01e0*/ 	.word	0x000000ff
        /*01e4*/ 	.word	0x00000070
        /*01e8*/ 	.short	0x0100
        /*01ea*/ 	.byte	0x06
	.zero		1


	//   ....[15]....
        /*01ec*/ 	.word	0x00000a40
        /*01f0*/ 	.word	0x000000ff
        /*01f4*/ 	.word	0x00000080
        /*01f8*/ 	.short	0x0100
        /*01fa*/ 	.byte	0x06
	.zero		1


	//   ....[16]....
        /*01fc*/ 	.word	0x00000a50
        /*0200*/ 	.word	0x000000ff
        /*0204*/ 	.word	0x00000078
        /*0208*/ 	.short	0x0100
        /*020a*/ 	.byte	0x06
	.zero		1


	//   ....[17]....
        /*020c*/ 	.word	0x00000a60
        /*0210*/ 	.word	0x000000ff
        /*0214*/ 	.word	0x00000088
        /*0218*/ 	.short	0x0100
        /*021a*/ 	.byte	0x06
	.zero		1


	//   ....[18]....
        /*021c*/ 	.word	0x00000b80
        /*0220*/ 	.word	0x000000ff
        /*0224*/ 	.word	0x00000090
        /*0228*/ 	.short	0x0100
        /*022a*/ 	.byte	0x04
	.zero		1


	//   ....[19]....
        /*022c*/ 	.word	0x00000b90
        /*0230*/ 	.word	0x000000ff
        /*0234*/ 	.word	0x000000b0
        /*0238*/ 	.short	0x0100
        /*023a*/ 	.byte	0x04
	.zero		1


	//   ....[20]....
        /*023c*/ 	.word	0x00000ba0
        /*0240*/ 	.word	0x000000ff
        /*0244*/ 	.word	0x00000098
        /*0248*/ 	.short	0x0100
        /*024a*/ 	.byte	0x04
	.zero		1


	//   ....[21]....
        /*024c*/ 	.word	0x00000bb0
        /*0250*/ 	.word	0x000000ff
        /*0254*/ 	.word	0x000000b8
        /*0258*/ 	.short	0x0100
        /*025a*/ 	.byte	0x04
	.zero		1


	//   ....[22]....
        /*025c*/ 	.word	0x00000bc0
        /*0260*/ 	.word	0x000000ff
        /*0264*/ 	.word	0x000000a0
        /*0268*/ 	.short	0x0100
        /*026a*/ 	.byte	0x04
	.zero		1


	//   ....[23]....
        /*026c*/ 	.word	0x00000bd0
        /*0270*/ 	.word	0x000000ff
        /*0274*/ 	.word	0x000000c0
        /*0278*/ 	.short	0x0100
        /*027a*/ 	.byte	0x04
	.zero		1


	//   ....[24]....
        /*027c*/ 	.word	0x00000be0
        /*0280*/ 	.word	0x000000ff
        /*0284*/ 	.word	0x000000a8
        /*0288*/ 	.short	0x0100
        /*028a*/ 	.byte	0x04
	.zero		1


	//   ....[25]....
        /*028c*/ 	.word	0x00000bf0
        /*0290*/ 	.word	0x000000ff
        /*0294*/ 	.word	0x000000c8
        /*0298*/ 	.short	0x0100
        /*029a*/ 	.byte	0x04
	.zero		1


	//   ....[26]....
        /*029c*/ 	.word	0x00000ce0
        /*02a0*/ 	.word	0x000000ff
        /*02a4*/ 	.word	0x000000d0
        /*02a8*/ 	.short	0x0100
        /*02aa*/ 	.byte	0x04
	.zero		1


	//   ....[27]....
        /*02ac*/ 	.word	0x00000cf0
        /*02b0*/ 	.word	0x000000ff
        /*02b4*/ 	.word	0x000000e0
        /*02b8*/ 	.short	0x0100
        /*02ba*/ 	.byte	0x04
	.zero		1


	//   ....[28]....
        /*02bc*/ 	.word	0x00000d00
        /*02c0*/ 	.word	0x000000ff
        /*02c4*/ 	.word	0x000000d8
        /*02c8*/ 	.short	0x0100
        /*02ca*/ 	.byte	0x04
	.zero		1


	//   ....[29]....
        /*02cc*/ 	.word	0x00000d10
        /*02d0*/ 	.word	0x000000ff
        /*02d4*/ 	.word	0x000000e8
        /*02d8*/ 	.short	0x0100
        /*02da*/ 	.byte	0x04
	.zero		1


	//   ....[30]....
        /*02dc*/ 	.word	0x00000e10
        /*02e0*/ 	.word	0x000000ff
        /*02e4*/ 	.word	0x000000f0
        /*02e8*/ 	.short	0x0100
        /*02ea*/ 	.byte	0x06
	.zero		1


	//   ....[31]....
        /*02ec*/ 	.word	0x000019f0
        /*02f0*/ 	.word	0x00000003
        /*02f4*/ 	.word	0x000000e0
        /*02f8*/ 	.short	0x010a
        /*02fa*/ 	.byte	0xff
	.zero		1


	//   ....[32]....
        /*02fc*/ 	.word	0x00001a20
        /*0300*/ 	.word	0x00000003
        /*0304*/ 	.word	0x000000d0
        /*0308*/ 	.short	0x0101
        /*030a*/ 	.byte	0xff
	.zero		1


	//   ....[33]....
        /*030c*/ 	.word	0x00001ae0
        /*0310*/ 	.word	0x000000ff
        /*0314*/ 	.word	0x00000020
        /*0318*/ 	.short	0x010a
        /*031a*/ 	.byte	0x04
	.zero		1


	//   ....[34]....
        /*031c*/ 	.word	0x00001bb0
        /*0320*/ 	.word	0x000000ff
        /*0324*/ 	.word	0x00000020
        /*0328*/ 	.short	0x010a
        /*032a*/ 	.byte	0x21
	.zero		1


	//   ....[35]....
        /*032c*/ 	.word	0x00001d70
        /*0330*/ 	.word	0x000000ff
        /*0334*/ 	.word	0x00000020
        /*0338*/ 	.short	0x010a
        /*033a*/ 	.byte	0x07
	.zero		1


	//   ....[36]....
        /*033c*/ 	.word	0x00001e70
        /*0340*/ 	.word	0x000000ff
        /*0344*/ 	.word	0x00000068
        /*0348*/ 	.short	0x0101
        /*034a*/ 	.byte	0x06
	.zero		1


	//   ....[37]....
        /*034c*/ 	.word	0x00001e90
        /*0350*/ 	.word	0x000000ff
        /*0354*/ 	.word	0x00000020
        /*0358*/ 	.short	0x010a
        /*035a*/ 	.byte	0x04
	.zero		1


	//   ....[38]....
        /*035c*/ 	.word	0x00001f10
        /*0360*/ 	.word	0x000000ff
        /*0364*/ 	.word	0x00000020
        /*0368*/ 	.short	0x010a
        /*036a*/ 	.byte	0x11
	.zero		1


	//   ....[39]....
        /*036c*/ 	.word	0x000020a0
        /*0370*/ 	.word	0x000000ff
        /*0374*/ 	.word	0x00000020
        /*0378*/ 	.short	0x010a
        /*037a*/ 	.byte	0x08
	.zero		1


	//   ....[40]....
        /*037c*/ 	.word	0x00002200
        /*0380*/ 	.word	0x00000003
        /*0384*/ 	.word	0x00000070
        /*0388*/ 	.short	0x010a
        /*038a*/ 	.byte	0xff
	.zero		1


	//   ....[41]....
        /*038c*/ 	.word	0x00002350
        /*0390*/ 	.word	0x00000000
        /*0394*/ 	.word	0x00000000
        /*0398*/ 	.short	0x0101
        /*039a*/ 	.byte	0xff
	.zero		1


	//   ....[42]....
        /*039c*/ 	.word	0x00002900
        /*03a0*/ 	.word	0x000000ff
        /*03a4*/ 	.word	0x00000000
        /*03a8*/ 	.short	0x010a
        /*03aa*/ 	.byte	0x04
	.zero		1


	//   ....[43]....
        /*03ac*/ 	.word	0x00002990
        /*03b0*/ 	.word	0x000000ff
        /*03b4*/ 	.word	0x00000000
        /*03b8*/ 	.short	0x010a
        /*03ba*/ 	.byte	0x05
	.zero		1


	//   ....[44]....
        /*03bc*/ 	.word	0x00002a20
        /*03c0*/ 	.word	0x000000ff
        /*03c4*/ 	.word	0x00000000
        /*03c8*/ 	.short	0x010a
        /*03ca*/ 	.byte	0x05
	.zero		1


	//   ....[45]....
        /*03cc*/ 	.word	0x00002ac0
        /*03d0*/ 	.word	0x00000000
        /*03d4*/ 	.word	0x00000000
        /*03d8*/ 	.short	0x010a
        /*03da*/ 	.byte	0xff
	.zero		1


	//   ....[46]....
        /*03dc*/ 	.word	0x00002be0
        /*03e0*/ 	.word	0x00000002
        /*03e4*/ 	.word	0x000000d0
        /*03e8*/ 	.short	0x010a
        /*03ea*/ 	.byte	0xff
	.zero		1


	//   ....[47]....
        /*03ec*/ 	.word	0x00002c40
        /*03f0*/ 	.word	0x00000004
        /*03f4*/ 	.word	0x00000000
        /*03f8*/ 	.short	0x0101
        /*03fa*/ 	.byte	0xff
	.zero		1


	//   ....[48]....
        /*03fc*/ 	.word	0x00002c60
        /*0400*/ 	.word	0x000000ff
        /*0404*/ 	.word	0x00000080
        /*0408*/ 	.short	0x010a
        /*040a*/ 	.byte	0x04
	.zero		1


	//   ....[49]....
        /*040c*/ 	.word	0x00002d80
        /*0410*/ 	.word	0x00000002
        /*0414*/ 	.word	0x00000070
        /*0418*/ 	.short	0x010a
        /*041a*/ 	.byte	0xff
	.zero		1


	//   ....[50]....
        /*041c*/ 	.word	0x00002e90
        /*0420*/ 	.word	0x00000002
        /*0424*/ 	.word	0x00000000
        /*0428*/ 	.short	0x0101
        /*042a*/ 	.byte	0xff
	.zero		1


	//   ....[51]....
        /*042c*/ 	.word	0x00002f20
        /*0430*/ 	.word	0x000000ff
        /*0434*/ 	.word	0x00000080
        /*0438*/ 	.short	0x0106
        /*043a*/ 	.byte	0x04
	.zero		1


	//   ....[52]....
        /*043c*/ 	.word	0x00002f40
        /*0440*/ 	.word	0x000000ff
        /*0444*/ 	.word	0x00000080
        /*0448*/ 	.short	0x010a
        /*044a*/ 	.byte	0x04
	.zero		1


	//   ....[53]....
        /*044c*/ 	.word	0x00002fd0
        /*0450*/ 	.word	0x000000ff
        /*0454*/ 	.word	0x00000080
        /*0458*/ 	.short	0x0106
        /*045a*/ 	.byte	0x07
	.zero		1


	//   ....[54]....
        /*045c*/ 	.word	0x00003010
        /*0460*/ 	.word	0x00000000
        /*0464*/ 	.word	0x00000080
        /*0468*/ 	.short	0x010a
        /*046a*/ 	.byte	0xff
	.zero		1


	//   ....[55]....
        /*046c*/ 	.word	0x00003250
        /*0470*/ 	.word	0x000000ff
        /*0474*/ 	.word	0x00000008
        /*0478*/ 	.short	0x010a
        /*047a*/ 	.byte	0x05
	.zero		1


	//   ....[56]....
        /*047c*/ 	.word	0x00003270
        /*0480*/ 	.word	0x000000ff
        /*0484*/ 	.word	0x00000008
        /*0488*/ 	.short	0x010a
        /*048a*/ 	.byte	0x05
	.zero		1


	//   ....[57]....
        /*048c*/ 	.word	0x00003400
        /*0490*/ 	.word	0x000000ff
        /*0494*/ 	.word	0x00000008
        /*0498*/ 	.short	0x010a
        /*049a*/ 	.byte	0x05
	.zero		1


	//   ....[58]....
        /*049c*/ 	.word	0x00003420
        /*04a0*/ 	.word	0x000000ff
        /*04a4*/ 	.word	0x00000008
        /*04a8*/ 	.short	0x010a
        /*04aa*/ 	.byte	0x05
	.zero		1


	//   ....[59]....
        /*04ac*/ 	.word	0x000034e0
        /*04b0*/ 	.word	0x000000ff
        /*04b4*/ 	.word	0x00000000
        /*04b8*/ 	.short	0x0101
        /*04ba*/ 	.byte	0x04
	.zero		1


	//   ....[60]....
        /*04bc*/ 	.word	0x000037e0
        /*04c0*/ 	.word	0x00000000
        /*04c4*/ 	.word	0x00000070
        /*04c8*/ 	.short	0x010a
        /*04ca*/ 	.byte	0xff
	.zero		1


	//   ....[61]....
        /*04cc*/ 	.word	0x000038a0
        /*04d0*/ 	.word	0x00000000
        /*04d4*/ 	.word	0x00000000
        /*04d8*/ 	.short	0x0101
        /*04da*/ 	.byte	0xff
	.zero		1


	//   ....[62]....
        /*04dc*/ 	.word	0x00003960
        /*04e0*/ 	.word	0x000000ff
        /*04e4*/ 	.word	0x00000000
        /*04e8*/ 	.short	0x010a
        /*04ea*/ 	.byte	0x04
	.zero		1


	//   ....[63]....
        /*04ec*/ 	.word	0x00003970
        /*04f0*/ 	.word	0x000000ff
        /*04f4*/ 	.word	0x000000b0
        /*04f8*/ 	.short	0x010a
        /*04fa*/ 	.byte	0x17
	.zero		1


	//   ....[64]....
        /*04fc*/ 	.word	0x00003a20
        /*0500*/ 	.word	0x000000ff
        /*0504*/ 	.word	0x00000000
        /*0508*/ 	.short	0x010a
        /*050a*/ 	.byte	0x05
	.zero		1


	//   ....[65]....
        /*050c*/ 	.word	0x00003b60
        /*0510*/ 	.word	0x000000ff
        /*0514*/ 	.word	0x00000000
        /*0518*/ 	.short	0x010a
        /*051a*/ 	.byte	0x04
	.zero		1


	//   ....[66]....
        /*051c*/ 	.word	0x00003db0
        /*0520*/ 	.word	0x000000ff
        /*0524*/ 	.word	0x00000000
        /*0528*/ 	.short	0x010a
        /*052a*/ 	.byte	0x04
	.zero		1


	//   ....[67]....
        /*052c*/ 	.word	0x00003e40
        /*0530*/ 	.word	0x000000ff
        /*0534*/ 	.word	0x00000000
        /*0538*/ 	.short	0x010a
        /*053a*/ 	.byte	0x05
	.zero		1


	//   ....[68]....
        /*053c*/ 	.word	0x00003ed0
        /*0540*/ 	.word	0x000000ff
        /*0544*/ 	.word	0x00000000
        /*0548*/ 	.short	0x010a
        /*054a*/ 	.byte	0x05
	.zero		1


	//   ....[69]....
        /*054c*/ 	.word	0x00003f70
        /*0550*/ 	.word	0x00000000
        /*0554*/ 	.word	0x00000000
        /*0558*/ 	.short	0x010a
        /*055a*/ 	.byte	0xff
	.zero		1


	//   ....[70]....
        /*055c*/ 	.word	0x00003fb0
        /*0560*/ 	.word	0x00000000
        /*0564*/ 	.word	0x00000000
        /*0568*/ 	.short	0x010a
        /*056a*/ 	.byte	0xff
	.zero		1


	//   ....[71]....
        /*056c*/ 	.word	0x00004020
        /*0570*/ 	.word	0x000000ff
        /*0574*/ 	.word	0x00000000
        /*0578*/ 	.short	0x0101
        /*057a*/ 	.byte	0x04
	.zero		1


	//   ....[72]....
        /*057c*/ 	.word	0x00004060
        /*0580*/ 	.word	0x000000ff
        /*0584*/ 	.word	0x000000f0
        /*0588*/ 	.short	0x010a
        /*058a*/ 	.byte	0x11
	.zero		1


	//   ....[73]....
        /*058c*/ 	.word	0x000040b0
        /*0590*/ 	.word	0x000000ff
        /*0594*/ 	.word	0x00000000
        /*0598*/ 	.short	0x0101
        /*059a*/ 	.byte	0x04
	.zero		1


	//   ....[74]....
        /*059c*/ 	.word	0x00004530
        /*05a0*/ 	.word	0x0000000c
        /*05a4*/ 	.word	0x00000070
        /*05a8*/ 	.short	0x010a
        /*05aa*/ 	.byte	0xff
	.zero		1


	//   ....[75]....
        /*05ac*/ 	.word	0x000046a0
        /*05b0*/ 	.word	0x00000000
        /*05b4*/ 	.word	0x00000000
        /*05b8*/ 	.short	0x0101
        /*05ba*/ 	.byte	0xff
	.zero		1


	//   ....[76]....
        /*05bc*/ 	.word	0x00004b30
        /*05c0*/ 	.word	0x000000ff
        /*05c4*/ 	.word	0x00000068
        /*05c8*/ 	.short	0x010a
        /*05ca*/ 	.byte	0x15
	.zero		1


	//   ....[77]....
        /*05cc*/ 	.word	0x00004cb0
        /*05d0*/ 	.word	0x000000ff
        /*05d4*/ 	.word	0x00000050
        /*05d8*/ 	.short	0x010a
        /*05da*/ 	.byte	0x15
	.zero		1


	//   ....[78]....
        /*05dc*/ 	.word	0x00004e30
        /*05e0*/ 	.word	0x000000ff
        /*05e4*/ 	.word	0x00000040
        /*05e8*/ 	.short	0x010b
        /*05ea*/ 	.byte	0x15
	.zero		1


	//   ....[79]....
        /*05ec*/ 	.word	0x00004e40
        /*05f0*/ 	.word	0x000000ff
        /*05f4*/ 	.word	0x00000000
        /*05f8*/ 	.short	0x0101
        /*05fa*/ 	.byte	0x06
	.zero		1


	//   ....[80]....
        /*05fc*/ 	.word	0x00004e50
        /*0600*/ 	.word	0x000000ff
        /*0604*/ 	.word	0x00000058
        /*0608*/ 	.short	0x010a
        /*060a*/ 	.byte	0x15
	.zero		1


	//   ....[81]....
        /*060c*/ 	.word	0x00005040
        /*0610*/ 	.word	0x000000ff
        /*0614*/ 	.word	0x00000048
        /*0618*/ 	.short	0x010b
        /*061a*/ 	.byte	0x15
	.zero		1


	//   ....[82]....
        /*061c*/ 	.word	0x00005050
        /*0620*/ 	.word	0x000000ff
        /*0624*/ 	.word	0x00000000
        /*0628*/ 	.short	0x0101
        /*062a*/ 	.byte	0x21
	.zero		1


	//   ....[83]....
        /*062c*/ 	.word	0x00005080
        /*0630*/ 	.word	0x000000ff
        /*0634*/ 	.word	0x00000050
        /*0638*/ 	.short	0x010a
        /*063a*/ 	.byte	0x15
	.zero		1


	//   ....[84]....
        /*063c*/ 	.word	0x000050c0
        /*0640*/ 	.word	0x00000000
        /*0644*/ 	.word	0x00000058
        /*0648*/ 	.short	0x010a
        /*064a*/ 	.byte	0xff
	.zero		1


	//   ....[85]....
        /*064c*/ 	.word	0x000053c0
        /*0650*/ 	.word	0x00000003
        /*0654*/ 	.word	0x00000070
        /*0658*/ 	.short	0x010a
        /*065a*/ 	.byte	0xff
	.zero		1


	//   ....[86]....
        /*065c*/ 	.word	0x00005540
        /*0660*/ 	.word	0x00000000
        /*0664*/ 	.word	0x00000000
        /*0668*/ 	.short	0x0101
        /*066a*/ 	.byte	0xff
	.zero		1


	//   ....[87]....
        /*066c*/ 	.word	0x00006090
        /*0670*/ 	.word	0x00000003
        /*0674*/ 	.word	0x00000040
        /*0678*/ 	.short	0x010a
        /*067a*/ 	.byte	0xff
	.zero		1


	//   ....[88]....
        /*067c*/ 	.word	0x000060d0
        /*0680*/ 	.word	0x00000090
        /*0684*/ 	.word	0x00000090
        /*0688*/ 	.short	0x010a
        /*068a*/ 	.byte	0xff
	.zero		1


	//   ....[89]....
        /*068c*/ 	.word	0x00006210
        /*0690*/ 	.word	0x00000003
        /*0694*/ 	.word	0x00000040
        /*0698*/ 	.short	0x010a
        /*069a*/ 	.byte	0xff
	.zero		1


	//   ....[90]....
        /*069c*/ 	.word	0x00006370
        /*06a0*/ 	.word	0x00000000
        /*06a4*/ 	.word	0x00000000
        /*06a8*/ 	.short	0x0101
        /*06aa*/ 	.byte	0xff
	.zero		1


	//   ....[91]....
        /*06ac*/ 	.word	0x000063d0
        /*06b0*/ 	.word	0x00000090
        /*06b4*/ 	.word	0x00000090
        /*06b8*/ 	.short	0x010a
        /*06ba*/ 	.byte	0xff
	.zero		1


	//   ....[92]....
        /*06bc*/ 	.word	0x00007760
        /*06c0*/ 	.word	0x00000072
        /*06c4*/ 	.word	0x00000040
        /*06c8*/ 	.short	0x010a
        /*06ca*/ 	.byte	0xff
	.zero		1


	//   ....[93]....
        /*06cc*/ 	.word	0x00007830
        /*06d0*/ 	.word	0x00000072
        /*06d4*/ 	.word	0x00000040
        /*06d8*/ 	.short	0x010a
        /*06da*/ 	.byte	0xff
	.zero		1


	//   ....[94]....
        /*06dc*/ 	.word	0x00007970
        /*06e0*/ 	.word	0x00000003
        /*06e4*/ 	.word	0x00000000
        /*06e8*/ 	.short	0x0101
        /*06ea*/ 	.byte	0xff
	.zero		1


	//   ....[95]....
        /*06ec*/ 	.word	0x00007c50
        /*06f0*/ 	.word	0x00000090
        /*06f4*/ 	.word	0x00000000
        /*06f8*/ 	.short	0x0101
        /*06fa*/ 	.byte	0xff
	.zero		1


	//   ....[96]....
        /*06fc*/ 	.word	0x00008f00
        /*0700*/ 	.word	0x00000003
        /*0704*/ 	.word	0x000000e0
        /*0708*/ 	.short	0x010a
        /*070a*/ 	.byte	0xff
	.zero		1


	//   ....[97]....
        /*070c*/ 	.word	0x00008f60
        /*0710*/ 	.word	0x00000000
        /*0714*/ 	.word	0x00000020
        /*0718*/ 	.short	0x010a
        /*071a*/ 	.byte	0xff
	.zero		1


	//   ....[98]....
        /*071c*/ 	.word	0x00008fc0
        /*0720*/ 	.word	0x00000000
        /*0724*/ 	.word	0x00000020
        /*0728*/ 	.short	0x010a
        /*072a*/ 	.byte	0xff
	.zero		1


	//   ....[99]....
        /*072c*/ 	.word	0x00009010
        /*0730*/ 	.word	0x00000003
        /*0734*/ 	.word	0x00000070
        /*0738*/ 	.short	0x010a
        /*073a*/ 	.byte	0xff
	.zero		1


	//   ....[100]....
        /*073c*/ 	.word	0x00009070
        /*0740*/ 	.word	0x00000000
        /*0744*/ 	.word	0x00000000
        /*0748*/ 	.short	0x010a
        /*074a*/ 	.byte	0xff
	.zero		1


	//   ....[101]....
        /*074c*/ 	.word	0x000090d0
        /*0750*/ 	.word	0x00000000
        /*0754*/ 	.word	0x00000000
        /*0758*/ 	.short	0x010a
        /*075a*/ 	.byte	0xff
	.zero		1


	//   ....[102]....
        /*075c*/ 	.word	0x00009130
        /*0760*/ 	.word	0x00000000
        /*0764*/ 	.word	0x00000000
        /*0768*/ 	.short	0x010a
        /*076a*/ 	.byte	0xff
	.zero		1


	//   ....[103]....
        /*076c*/ 	.word	0x00009180
        /*0770*/ 	.word	0x00000002
        /*0774*/ 	.word	0x000000d0
        /*0778*/ 	.short	0x010a
        /*077a*/ 	.byte	0xff
	.zero		1


	//   ....[104]....
        /*077c*/ 	.word	0x000091e0
        /*0780*/ 	.word	0x00000002
        /*0784*/ 	.word	0x00000080
        /*0788*/ 	.short	0x010a
        /*078a*/ 	.byte	0xff
	.zero		1


	//   ....[105]....
        /*078c*/ 	.word	0x00009230
        /*0790*/ 	.word	0x00000002
        /*0794*/ 	.word	0x00000070
        /*0798*/ 	.short	0x010a
        /*079a*/ 	.byte	0xff
	.zero		1


	//   ....[106]....
        /*079c*/ 	.word	0x00009290
        /*07a0*/ 	.word	0x00000000
        /*07a4*/ 	.word	0x00000080
        /*07a8*/ 	.short	0x010a
        /*07aa*/ 	.byte	0xff
	.zero		1


	//   ....[107]....
        /*07ac*/ 	.word	0x000092f0
        /*07b0*/ 	.word	0x00000000
        /*07b4*/ 	.word	0x00000008
        /*07b8*/ 	.short	0x010a
        /*07ba*/ 	.byte	0xff
	.zero		1


	//   ....[108]....
        /*07bc*/ 	.word	0x000093e0
        /*07c0*/ 	.word	0x00000000
        /*07c4*/ 	.word	0x00000008
        /*07c8*/ 	.short	0x010a
        /*07ca*/ 	.byte	0xff
	.zero		1


	//   ....[109]....
        /*07cc*/ 	.word	0x00009430
        /*07d0*/ 	.word	0x00000000
        /*07d4*/ 	.word	0x00000070
        /*07d8*/ 	.short	0x010a
        /*07da*/ 	.byte	0xff
	.zero		1


	//   ....[110]....
        /*07dc*/ 	.word	0x00009490
        /*07e0*/ 	.word	0x00000000
        /*07e4*/ 	.word	0x000000b0
        /*07e8*/ 	.short	0x010a
        /*07ea*/ 	.byte	0xff
	.zero		1


	//   ....[111]....
        /*07ec*/ 	.word	0x000094f0
        /*07f0*/ 	.word	0x00000000
        /*07f4*/ 	.word	0x00000000
        /*07f8*/ 	.short	0x010a
        /*07fa*/ 	.byte	0xff
	.zero		1


	//   ....[112]....
        /*07fc*/ 	.word	0x00009550
        /*0800*/ 	.word	0x00000000
        /*0804*/ 	.word	0x00000000
        /*0808*/ 	.short	0x010a
        /*080a*/ 	.byte	0xff
	.zero		1


	//   ....[113]....
        /*080c*/ 	.word	0x000095b0
        /*0810*/ 	.word	0x00000000
        /*0814*/ 	.word	0x00000000
        /*0818*/ 	.short	0x010a
        /*081a*/ 	.byte	0xff
	.zero		1


	//   ....[114]....
        /*081c*/ 	.word	0x00009610
        /*0820*/ 	.word	0x00000000
        /*0824*/ 	.word	0x00000000
        /*0828*/ 	.short	0x010a
        /*082a*/ 	.byte	0xff
	.zero		1


	//   ....[115]....
        /*082c*/ 	.word	0x00009670
        /*0830*/ 	.word	0x00000000
        /*0834*/ 	.word	0x000000f0
        /*0838*/ 	.short	0x010a
        /*083a*/ 	.byte	0xff
	.zero		1


	//   ....[116]....
        /*083c*/ 	.word	0x000096c0
        /*0840*/ 	.word	0x0000000c
        /*0844*/ 	.word	0x00000070
        /*0848*/ 	.short	0x010a
        /*084a*/ 	.byte	0xff
	.zero		1


	//   ....[117]....
        /*084c*/ 	.word	0x00009720
        /*0850*/ 	.word	0x00000000
        /*0854*/ 	.word	0x00000068
        /*0858*/ 	.short	0x010a
        /*085a*/ 	.byte	0xff
	.zero		1


	//   ....[118]....
        /*085c*/ 	.word	0x00009780
        /*0860*/ 	.word	0x00000000
        /*0864*/ 	.word	0x00000050
        /*0868*/ 	.short	0x010a
        /*086a*/ 	.byte	0xff
	.zero		1


	//   ....[119]....
        /*086c*/ 	.word	0x000097e0
        /*0870*/ 	.word	0x00000000
        /*0874*/ 	.word	0x00000058
        /*0878*/ 	.short	0x010a
        /*087a*/ 	.byte	0xff
	.zero		1


	//   ....[120]....
        /*087c*/ 	.word	0x00009840
        /*0880*/ 	.word	0x00000000
        /*0884*/ 	.word	0x00000050
        /*0888*/ 	.short	0x010a
        /*088a*/ 	.byte	0xff
	.zero		1


	//   ....[121]....
        /*088c*/ 	.word	0x00009890
        /*0890*/ 	.word	0x00000003
        /*0894*/ 	.word	0x00000070
        /*0898*/ 	.short	0x010a
        /*089a*/ 	.byte	0xff
	.zero		1


	//   ....[122]....
        /*089c*/ 	.word	0x000098e0
        /*08a0*/ 	.word	0x00000003
        /*08a4*/ 	.word	0x00000040
        /*08a8*/ 	.short	0x010a
        /*08aa*/ 	.byte	0xff
	.zero		1


	//   ....[123]....
        /*08ac*/ 	.word	0x00009930
        /*08b0*/ 	.word	0x00000090
        /*08b4*/ 	.word	0x00000090
        /*08b8*/ 	.short	0x010a
        /*08ba*/ 	.byte	0xff
	.zero		1


	//   ....[124]....
        /*08bc*/ 	.word	0x00009980
        /*08c0*/ 	.word	0x00000072
        /*08c4*/ 	.word	0x00000040
        /*08c8*/ 	.short	0x010a
        /*08ca*/ 	.byte	0xff
	.zero		1


	//----- nvinfo : EIATTR_NUM_MBARRIERS
	.align		4
.L_47:
        /*08cc*/ 	.byte	0x03, 0x38
        /*08ce*/ 	.short	0x001f


	//----- nvinfo : EIATTR_EXIT_INSTR_OFFSETS
	.align		4
        /*08d0*/ 	.byte	0x04, 0x1c
        /*08d2*/ 	.short	(.L_49 - .L_48)


	//   ....[0]....
.L_48:
        /*08d4*/ 	.word	0x00002af0


	//   ....[1]....
        /*08d8*/ 	.word	0x00002fe0


	//   ....[2]....
        /*08dc*/ 	.word	0x00003040


	//   ....[3]....
        /*08e0*/ 	.word	0x000042e0


	//   ....[4]....
        /*08e4*/ 	.word	0x000050f0


	//   ....[5]....
        /*08e8*/ 	.word	0x00005130


	//   ....[6]....
        /*08ec*/ 	.word	0x00008ef0


	//----- nvinfo : EIATTR_MAX_THREADS
	.align		4
.L_49:
        /*08f0*/ 	.byte	0x04, 0x05
        /*08f2*/ 	.short	(.L_51 - .L_50)
.L_50:
        /*08f4*/ 	.word	0x00000100
        /*08f8*/ 	.word	0x00000001
        /*08fc*/ 	.word	0x00000001


	//----- nvinfo : EIATTR_CRS_STACK_SIZE
	.align		4
.L_51:
        /*0900*/ 	.byte	0x04, 0x1e
        /*0902*/ 	.short	(.L_53 - .L_52)
.L_52:
        /*0904*/ 	.word	0x00000000


	//----- nvinfo : EIATTR_CBANK_PARAM_SIZE
	.align		4
.L_53:
        /*0908*/ 	.byte	0x03, 0x19
        /*090a*/ 	.short	0x0800


	//----- nvinfo : EIATTR_PARAM_CBANK
	.align		4
        /*090c*/ 	.byte	0x04, 0x0a
        /*090e*/ 	.short	(.L_55 - .L_54)
	.align		4
.L_54:
        /*0910*/ 	.word	index@(.nv.constant0._ZN7cutlass13device_kernelINS_4gemm6kernel13GemmUniversalIN4cute5tupleIJiiiiEEENS1_10collective13CollectiveMmaINS1_35MainloopSm100TmaUmmaWarpSpecializedILi4ELi2ELi4ENS5_IJNS4_1CILi2EEESB_NSA_ILi1EEEEEEEENS5_IJNSA_ILi256EEENSA_ILi128EEENSA_ILi64EEEEEEaNS5_IJlSC_lEEEaSJ_NS4_8TiledMMAINS4_8MMA_AtomIJNS4_21SM100_MMA_S8_2x1SM_SSIaaiLi256ELi128ELNS4_4UMMA5MajorE0ELSO_0ELNSN_8SaturateE0EEEEEENS4_6LayoutINS5_IJSC_SC_SC_EEENS5_IJNSA_ILi0EEESU_SU_EEEEENS5_IJNS4_10UnderscoreESX_SX_EEEEENS4_28SM100_TMA_2SM_LOAD_MULTICASTENS4_14ComposedLayoutINS4_7SwizzleILi2ELi4ELi3EEENS4_18smem_ptr_flag_bitsILi8EEENSS_INS5_IJNSA_ILi8EEESH_EEENS5_IJSH_SC_EEEEEEEvNS4_8identityENS4_18SM100_TMA_2SM_LOADES1A_vS1B_EENS_8epilogue10collective18CollectiveEpilogueINS1E_23Sm100TmaWarpSpecializedILi2ELi2ELi64ELb0ELb0EEEJNS5_IJSG_SG_SH_EEENS5_IJNSS_ISG_SC_EENSS_ISH_SC_EEEEEaSJ_aSJ_NS1E_6fusion15FusionCallbacksIS1I_NS1N_17LinearCombinationIaiaiLNS_15FloatRoundStyleE2EEES1J_S1M_JEEENS4_5SM1004TMEM4LOAD26SM100_TMEM_LOAD_32dp32b64xENS4_13SM90_TMA_LOADES1A_NS4_39AutoVectorizingCopyWithAssumedAlignmentILi128EEENS4_14SM90_TMA_STOREES1A_S1Z_S1Z_EEEvvEEEEvNT_6ParamsE)
        /*0914*/ 	.short	0x0380
        /*0916*/ 	.short	0x0800


	//----- nvinfo : EIATTR_SW_WAR
	.align		4
.L_55:
        /*0918*/ 	.byte	0x04, 0x36
        /*091a*/ 	.short	(.L_57 - .L_56)
.L_56:
        /*091c*/ 	.word	0x00000008
.L_57:


//--------------------- .nv.callgraph             --------------------------
	.section	.nv.callgraph,"",@"SHT_CUDA_CALLGRAPH"
	.align	4
	.sectionentsize	8
	.align		4
        /*0000*/ 	.word	0x00000000
	.align		4
        /*0004*/ 	.word	0xffffffff
	.align		4
        /*0008*/ 	.word	index@(_ZN7cutlass13device_kernelINS_4gemm6kernel13GemmUniversalIN4cute5tupleIJiiiiEEENS1_10collective13CollectiveMmaINS1_35MainloopSm100TmaUmmaWarpSpecializedILi4ELi2ELi4ENS5_IJNS4_1CILi2EEESB_NSA_ILi1EEEEEEEENS5_IJNSA_ILi256EEENSA_ILi128EEENSA_ILi64EEEEEEaNS5_IJlSC_lEEEaSJ_NS4_8TiledMMAINS4_8MMA_AtomIJNS4_21SM100_MMA_S8_2x1SM_SSIaaiLi256ELi128ELNS4_4UMMA5MajorE0ELSO_0ELNSN_8SaturateE0EEEEEENS4_6LayoutINS5_IJSC_SC_SC_EEENS5_IJNSA_ILi0EEESU_SU_EEEEENS5_IJNS4_10UnderscoreESX_SX_EEEEENS4_28SM100_TMA_2SM_LOAD_MULTICASTENS4_14ComposedLayoutINS4_7SwizzleILi2ELi4ELi3EEENS4_18smem_ptr_flag_bitsILi8EEENSS_INS5_IJNSA_ILi8EEESH_EEENS5_IJSH_SC_EEEEEEEvNS4_8identityENS4_18SM100_TMA_2SM_LOADES1A_vS1B_EENS_8epilogue10collective18CollectiveEpilogueINS1E_23Sm100TmaWarpSpecializedILi2ELi2ELi64ELb0ELb0EEEJNS5_IJSG_SG_SH_EEENS5_IJNSS_ISG_SC_EENSS_ISH_SC_EEEEEaSJ_aSJ_NS1E_6fusion15FusionCallbacksIS1I_NS1N_17LinearCombinationIaiaiLNS_15FloatRoundStyleE2EEES1J_S1M_JEEENS4_5SM1004TMEM4LOAD26SM100_TMEM_LOAD_32dp32b64xENS4_13SM90_TMA_LOADES1A_NS4_39AutoVectorizingCopyWithAssumedAlignmentILi128EEENS4_14SM90_TMA_STOREES1A_S1Z_S1Z_EEEvvEEEEvNT_6ParamsE)
	.align		4
        /*000c*/ 	.word	index@(__assertfail)
	.align		4
        /*0010*/ 	.word	0x00000000
	.align		4
        /*0014*/ 	.word	0xfffffffe
	.align		4
        /*0018*/ 	.word	0x00000000
	.align		4
        /*001c*/ 	.word	0xfffffffd
	.align		4
        /*0020*/ 	.word	0x00000000
	.align		4
        /*0024*/ 	.word	0xfffffffc


//--------------------- .nv.constant4             --------------------------
	.section	.nv.constant4,"a",@progbits
	.align	8
	.align		8
.nv.constant4:
        /*0000*/ 	.dword	__assertfail
	.align		8
        /*0008*/ 	.dword	__unnamed_1
	.align		8
        /*0010*/ 	.dword	__unnamed_2
	.align		8
        /*0018*/ 	.dword	_ZN39_INTERNAL_226492d6_4_k_cu_422c03b6_99504cuda3std3__45__cpo5beginE
	.align		8
        /*0020*/ 	.dword	_ZN39_INTERNAL_226492d6_4_k_cu_422c03b6_99504cuda3std3__45__cpo3endE
	.align		8
        /*0028*/ 	.dword	_ZN39_INTERNAL_226492d6_4_k_cu_422c03b6_99504cuda3std3__45__cpo6cbeginE
	.align		8
        /*0030*/ 	.dword	_ZN39_INTERNAL_226492d6_4_k_cu_422c03b6_99504cuda3std3__45__cpo4cendE
	.align		8
        /*0038*/ 	.dword	_ZN39_INTERNAL_226492d6_4_k_cu_422c03b6_99504cuda3std3__441_GLOBAL__N__226492d6_4_k_cu_422c03b6_99506ignoreE
	.align		8
        /*0040*/ 	.dword	_ZN39_INTERNAL_226492d6_4_k_cu_422c03b6_99504cuda3std3__419piecewise_constructE
	.align		8
        /*0048*/ 	.dword	_ZN39_INTERNAL_226492d6_4_k_cu_422c03b6_99504cuda3std3__48in_placeE
	.align		8
        /*0050*/ 	.dword	_ZN39_INTERNAL_226492d6_4_k_cu_422c03b6_99504cuda3std6ranges3__45__cpo4swapE
	.align		8
        /*0058*/ 	.dword	_ZN39_INTERNAL_226492d6_4_k_cu_422c03b6_99504cuda3std6ranges3__45__cpo9iter_moveE
	.align		8
        /*0060*/ 	.dword	_ZN39_INTERNAL_226492d6_4_k_cu_422c03b6_99504cute7productE
	.align		8
        /*0068*/ 	.dword	_ZN39_INTERNAL_226492d6_4_k_cu_422c03b6_99504cute1_E
	.align		8
        /*0070*/ 	.dword	$str$25
	.align		8
        /*0078*/ 	.dword	$str$26
	.align		8
        /*0080*/ 	.dword	$str$27
	.align		8
        /*0088*/ 	.dword	$str$28


//--------------------- .text._ZN7cutlass13device_kernelINS_4gemm6kernel13GemmUniversalIN4cute5tupleIJiiiiEEENS1_10collective13CollectiveMmaINS1_35MainloopSm100TmaUmmaWarpSpecializedILi4ELi2ELi4ENS5_IJNS4_1CILi2EEESB_NSA_ILi1EEEEEEEENS5_IJNSA_ILi256EEENSA_ILi128EEENSA_ILi64EEEEEEaNS5_IJlSC_lEEEaSJ_NS4_8TiledMMAINS4_8MMA_AtomIJNS4_21SM100_MMA_S8_2x1SM_SSIaaiLi256ELi128ELNS4_4UMMA5MajorE0ELSO_0ELNSN_8SaturateE0EEEEEENS4_6LayoutINS5_IJSC_SC_SC_EEENS5_IJNSA_ILi0EEESU_SU_EEEEENS5_IJNS4_10UnderscoreESX_SX_EEEEENS4_28SM100_TMA_2SM_LOAD_MULTICASTENS4_14ComposedLayoutINS4_7SwizzleILi2ELi4ELi3EEENS4_18smem_ptr_flag_bitsILi8EEENSS_INS5_IJNSA_ILi8EEESH_EEENS5_IJSH_SC_EEEEEEEvNS4_8identityENS4_18SM100_TMA_2SM_LOADES1A_vS1B_EENS_8epilogue10collective18CollectiveEpilogueINS1E_23Sm100TmaWarpSpecializedILi2ELi2ELi64ELb0ELb0EEEJNS5_IJSG_SG_SH_EEENS5_IJNSS_ISG_SC_EENSS_ISH_SC_EEEEEaSJ_aSJ_NS1E_6fusion15FusionCallbacksIS1I_NS1N_17LinearCombinationIaiaiLNS_15FloatRoundStyleE2EEES1J_S1M_JEEENS4_5SM1004TMEM4LOAD26SM100_TMEM_LOAD_32dp32b64xENS4_13SM90_TMA_LOADES1A_NS4_39AutoVectorizingCopyWithAssumedAlignmentILi128EEENS4_14SM90_TMA_STOREES1A_S1Z_S1Z_EEEvvEEEEvNT_6ParamsE --------------------------
	.section	.text._ZN7cutlass13device_kernelINS_4gemm6kernel13GemmUniversalIN4cute5tupleIJiiiiEEENS1_10collective13CollectiveMmaINS1_35MainloopSm100TmaUmmaWarpSpecializedILi4ELi2ELi4ENS5_IJNS4_1CILi2EEESB_NSA_ILi1EEEEEEEENS5_IJNSA_ILi256EEENSA_ILi128EEENSA_ILi64EEEEEEaNS5_IJlSC_lEEEaSJ_NS4_8TiledMMAINS4_8MMA_AtomIJNS4_21SM100_MMA_S8_2x1SM_SSIaaiLi256ELi128ELNS4_4UMMA5MajorE0ELSO_0ELNSN_8SaturateE0EEEEEENS4_6LayoutINS5_IJSC_SC_SC_EEENS5_IJNSA_ILi0EEESU_SU_EEEEENS5_IJNS4_10UnderscoreESX_SX_EEEEENS4_28SM100_TMA_2SM_LOAD_MULTICASTENS4_14ComposedLayoutINS4_7SwizzleILi2ELi4ELi3EEENS4_18smem_ptr_flag_bitsILi8EEENSS_INS5_IJNSA_ILi8EEESH_EEENS5_IJSH_SC_EEEEEEEvNS4_8identityENS4_18SM100_TMA_2SM_LOADES1A_vS1B_EENS_8epilogue10collective18CollectiveEpilogueINS1E_23Sm100TmaWarpSpecializedILi2ELi2ELi64ELb0ELb0EEEJNS5_IJSG_SG_SH_EEENS5_IJNSS_ISG_SC_EENSS_ISH_SC_EEEEEaSJ_aSJ_NS1E_6fusion15FusionCallbacksIS1I_NS1N_17LinearCombinationIaiaiLNS_15FloatRoundStyleE2EEES1J_S1M_JEEENS4_5SM1004TMEM4LOAD26SM100_TMEM_LOAD_32dp32b64xENS4_13SM90_TMA_LOADES1A_NS4_39AutoVectorizingCopyWithAssumedAlignmentILi128EEENS4_14SM90_TMA_STOREES1A_S1Z_S1Z_EEEvvEEEEvNT_6ParamsE,"ax",@progbits
	.align	128
.text._ZN7cutlass13device_kernelINS_4gemm6kernel13GemmUniversalIN4cute5tupleIJiiiiEEENS1_10collective13CollectiveMmaINS1_35MainloopSm100TmaUmmaWarpSpecializedILi4ELi2ELi4ENS5_IJNS4_1CILi2EEESB_NSA_ILi1EEEEEEEENS5_IJNSA_ILi256EEENSA_ILi128EEENSA_ILi64EEEEEEaNS5_IJlSC_lEEEaSJ_NS4_8TiledMMAINS4_8MMA_AtomIJNS4_21SM100_MMA_S8_2x1SM_SSIaaiLi256ELi128ELNS4_4UMMA5MajorE0ELSO_0ELNSN_8SaturateE0EEEEEENS4_6LayoutINS5_IJSC_SC_SC_EEENS5_IJNSA_ILi0EEESU_SU_EEEEENS5_IJNS4_10UnderscoreESX_SX_EEEEENS4_28SM100_TMA_2SM_LOAD_MULTICASTENS4_14ComposedLayoutINS4_7SwizzleILi2ELi4ELi3EEENS4_18smem_ptr_flag_bitsILi8EEENSS_INS5_IJNSA_ILi8EEESH_EEENS5_IJSH_SC_EEEEEEEvNS4_8identityENS4_18SM100_TMA_2SM_LOADES1A_vS1B_EENS_8epilogue10collective18CollectiveEpilogueINS1E_23Sm100TmaWarpSpecializedILi2ELi2ELi64ELb0ELb0EEEJNS5_IJSG_SG_SH_EEENS5_IJNSS_ISG_SC_EENSS_ISH_SC_EEEEEaSJ_aSJ_NS1E_6fusion15FusionCallbacksIS1I_NS1N_17LinearCombinationIaiaiLNS_15FloatRoundStyleE2EEES1J_S1M_JEEENS4_5SM1004TMEM4LOAD26SM100_TMEM_LOAD_32dp32b64xENS4_13SM90_TMA_LOADES1A_NS4_39AutoVectorizingCopyWithAssumedAlignmentILi128EEENS4_14SM90_TMA_STOREES1A_S1Z_S1Z_EEEvvEEEEvNT_6ParamsE:
        .type           _ZN7cutlass13device_kernelINS_4gemm6kernel13GemmUniversalIN4cute5tupleIJiiiiEEENS1_10collective13CollectiveMmaINS1_35MainloopSm100TmaUmmaWarpSpecializedILi4ELi2ELi4ENS5_IJNS4_1CILi2EEESB_NSA_ILi1EEEEEEEENS5_IJNSA_ILi256EEENSA_ILi128EEENSA_ILi64EEEEEEaNS5_IJlSC_lEEEaSJ_NS4_8TiledMMAINS4_8MMA_AtomIJNS4_21SM100_MMA_S8_2x1SM_SSIaaiLi256ELi128ELNS4_4UMMA5MajorE0ELSO_0ELNSN_8SaturateE0EEEEEENS4_6LayoutINS5_IJSC_SC_SC_EEENS5_IJNSA_ILi0EEESU_SU_EEEEENS5_IJNS4_10UnderscoreESX_SX_EEEEENS4_28SM100_TMA_2SM_LOAD_MULTICASTENS4_14ComposedLayoutINS4_7SwizzleILi2ELi4ELi3EEENS4_18smem_ptr_flag_bitsILi8EEENSS_INS5_IJNSA_ILi8EEESH_EEENS5_IJSH_SC_EEEEEEEvNS4_8identityENS4_18SM100_TMA_2SM_LOADES1A_vS1B_EENS_8epilogue10collective18CollectiveEpilogueINS1E_23Sm100TmaWarpSpecializedILi2ELi2ELi64ELb0ELb0EEEJNS5_IJSG_SG_SH_EEENS5_IJNSS_ISG_SC_EENSS_ISH_SC_EEEEEaSJ_aSJ_NS1E_6fusion15FusionCallbacksIS1I_NS1N_17LinearCombinationIaiaiLNS_15FloatRoundStyleE2EEES1J_S1M_JEEENS4_5SM1004TMEM4LOAD26SM100_TMEM_LOAD_32dp32b64xENS4_13SM90_TMA_LOADES1A_NS4_39AutoVectorizingCopyWithAssumedAlignmentILi128EEENS4_14SM90_TMA_STOREES1A_S1Z_S1Z_EEEvvEEEEvNT_6ParamsE,@function
        .size           _ZN7cutlass13device_kernelINS_4gemm6kernel13GemmUniversalIN4cute5tupleIJiiiiEEENS1_10collective13CollectiveMmaINS1_35MainloopSm100TmaUmmaWarpSpecializedILi4ELi2ELi4ENS5_IJNS4_1CILi2EEESB_NSA_ILi1EEEEEEEENS5_IJNSA_ILi256EEENSA_ILi128EEENSA_ILi64EEEEEEaNS5_IJlSC_lEEEaSJ_NS4_8TiledMMAINS4_8MMA_AtomIJNS4_21SM100_MMA_S8_2x1SM_SSIaaiLi256ELi128ELNS4_4UMMA5MajorE0ELSO_0ELNSN_8SaturateE0EEEEEENS4_6LayoutINS5_IJSC_SC_SC_EEENS5_IJNSA_ILi0EEESU_SU_EEEEENS5_IJNS4_10UnderscoreESX_SX_EEEEENS4_28SM100_TMA_2SM_LOAD_MULTICASTENS4_14ComposedLayoutINS4_7SwizzleILi2ELi4ELi3EEENS4_18smem_ptr_flag_bitsILi8EEENSS_INS5_IJNSA_ILi8EEESH_EEENS5_IJSH_SC_EEEEEEEvNS4_8identityENS4_18SM100_TMA_2SM_LOADES1A_vS1B_EENS_8epilogue10collective18CollectiveEpilogueINS1E_23Sm100TmaWarpSpecializedILi2ELi2ELi64ELb0ELb0EEEJNS5_IJSG_SG_SH_EEENS5_IJNSS_ISG_SC_EENSS_ISH_SC_EEEEEaSJ_aSJ_NS1E_6fusion15FusionCallbacksIS1I_NS1N_17LinearCombinationIaiaiLNS_15FloatRoundStyleE2EEES1J_S1M_JEEENS4_5SM1004TMEM4LOAD26SM100_TMEM_LOAD_32dp32b64xENS4_13SM90_TMA_LOADES1A_NS4_39AutoVectorizingCopyWithAssumedAlignmentILi128EEENS4_14SM90_TMA_STOREES1A_S1Z_S1Z_EEEvvEEEEvNT_6ParamsE,(.L_x_163 - _ZN7cutlass13device_kernelINS_4gemm6kernel13GemmUniversalIN4cute5tupleIJiiiiEEENS1_10collective13CollectiveMmaINS1_35MainloopSm100TmaUmmaWarpSpecializedILi4ELi2ELi4ENS5_IJNS4_1CILi2EEESB_NSA_ILi1EEEEEEEENS5_IJNSA_ILi256EEENSA_ILi128EEENSA_ILi64EEEEEEaNS5_IJlSC_lEEEaSJ_NS4_8TiledMMAINS4_8MMA_AtomIJNS4_21SM100_MMA_S8_2x1SM_SSIaaiLi256ELi128ELNS4_4UMMA5MajorE0ELSO_0ELNSN_8SaturateE0EEEEEENS4_6LayoutINS5_IJSC_SC_SC_EEENS5_IJNSA_ILi0EEESU_SU_EEEEENS5_IJNS4_10UnderscoreESX_SX_EEEEENS4_28SM100_TMA_2SM_LOAD_MULTICASTENS4_14ComposedLayoutINS4_7SwizzleILi2ELi4ELi3EEENS4_18smem_ptr_flag_bitsILi8EEENSS_INS5_IJNSA_ILi8EEESH_EEENS5_IJSH_SC_EEEEEEEvNS4_8identityENS4_18SM100_TMA_2SM_LOADES1A_vS1B_EENS_8epilogue10collective18CollectiveEpilogueINS1E_23Sm100TmaWarpSpecializedILi2ELi2ELi64ELb0ELb0EEEJNS5_IJSG_SG_SH_EEENS5_IJNSS_ISG_SC_EENSS_ISH_SC_EEEEEaSJ_aSJ_NS1E_6fusion15FusionCallbacksIS1I_NS1N_17LinearCombinationIaiaiLNS_15FloatRoundStyleE2EEES1J_S1M_JEEENS4_5SM1004TMEM4LOAD26SM100_TMEM_LOAD_32dp32b64xENS4_13SM90_TMA_LOADES1A_NS4_39AutoVectorizingCopyWithAssumedAlignmentILi128EEENS4_14SM90_TMA_STOREES1A_S1Z_S1Z_EEEvvEEEEvNT_6ParamsE)
        .other          _ZN7cutlass13device_kernelINS_4gemm6kernel13GemmUniversalIN4cute5tupleIJiiiiEEENS1_10collective13CollectiveMmaINS1_35MainloopSm100TmaUmmaWarpSpecializedILi4ELi2ELi4ENS5_IJNS4_1CILi2EEESB_NSA_ILi1EEEEEEEENS5_IJNSA_ILi256EEENSA_ILi128EEENSA_ILi64EEEEEEaNS5_IJlSC_lEEEaSJ_NS4_8TiledMMAINS4_8MMA_AtomIJNS4_21SM100_MMA_S8_2x1SM_SSIaaiLi256ELi128ELNS4_4UMMA5MajorE0ELSO_0ELNSN_8SaturateE0EEEEEENS4_6LayoutINS5_IJSC_SC_SC_EEENS5_IJNSA_ILi0EEESU_SU_EEEEENS5_IJNS4_10UnderscoreESX_SX_EEEEENS4_28SM100_TMA_2SM_LOAD_MULTICASTENS4_14ComposedLayoutINS4_7SwizzleILi2ELi4ELi3EEENS4_18smem_ptr_flag_bitsILi8EEENSS_INS5_IJNSA_ILi8EEESH_EEENS5_IJSH_SC_EEEEEEEvNS4_8identityENS4_18SM100_TMA_2SM_LOADES1A_vS1B_EENS_8epilogue10collective18CollectiveEpilogueINS1E_23Sm100TmaWarpSpecializedILi2ELi2ELi64ELb0ELb0EEEJNS5_IJSG_SG_SH_EEENS5_IJNSS_ISG_SC_EENSS_ISH_SC_EEEEEaSJ_aSJ_NS1E_6fusion15FusionCallbacksIS1I_NS1N_17LinearCombinationIaiaiLNS_15FloatRoundStyleE2EEES1J_S1M_JEEENS4_5SM1004TMEM4LOAD26SM100_TMEM_LOAD_32dp32b64xENS4_13SM90_TMA_LOADES1A_NS4_39AutoVectorizingCopyWithAssumedAlignmentILi128EEENS4_14SM90_TMA_STOREES1A_S1Z_S1Z_EEEvvEEEEvNT_6ParamsE,@"STO_CUDA_ENTRY STV_DEFAULT"
_ZN7cutlass13device_kernelINS_4gemm6kernel13GemmUniversalIN4cute5tupleIJiiiiEEENS1_10collective13CollectiveMmaINS1_35MainloopSm100TmaUmmaWarpSpecializedILi4ELi2ELi4ENS5_IJNS4_1CILi2EEESB_NSA_ILi1EEEEEEEENS5_IJNSA_ILi256EEENSA_ILi128EEENSA_ILi64EEEEEEaNS5_IJlSC_lEEEaSJ_NS4_8TiledMMAINS4_8MMA_AtomIJNS4_21SM100_MMA_S8_2x1SM_SSIaaiLi256ELi128ELNS4_4UMMA5MajorE0ELSO_0ELNSN_8SaturateE0EEEEEENS4_6LayoutINS5_IJSC_SC_SC_EEENS5_IJNSA_ILi0EEESU_SU_EEEEENS5_IJNS4_10UnderscoreESX_SX_EEEEENS4_28SM100_TMA_2SM_LOAD_MULTICASTENS4_14ComposedLayoutINS4_7SwizzleILi2ELi4ELi3EEENS4_18smem_ptr_flag_bitsILi8EEENSS_INS5_IJNSA_ILi8EEESH_EEENS5_IJSH_SC_EEEEEEEvNS4_8identityENS4_18SM100_TMA_2SM_LOADES1A_vS1B_EENS_8epilogue10collective18CollectiveEpilogueINS1E_23Sm100TmaWarpSpecializedILi2ELi2ELi64ELb0ELb0EEEJNS5_IJSG_SG_SH_EEENS5_IJNSS_ISG_SC_EENSS_ISH_SC_EEEEEaSJ_aSJ_NS1E_6fusion15FusionCallbacksIS1I_NS1N_17LinearCombinationIaiaiLNS_15FloatRoundStyleE2EEES1J_S1M_JEEENS4_5SM1004TMEM4LOAD26SM100_TMEM_LOAD_32dp32b64xENS4_13SM90_TMA_LOADES1A_NS4_39AutoVectorizingCopyWithAssumedAlignmentILi128EEENS4_14SM90_TMA_STOREES1A_S1Z_S1Z_EEEvvEEEEvNT_6ParamsE:
[----:B------:R-:W1:Y:S01]  /*0000*/  LDC R1, c[0x0][0x37c] ;  /* 0x0000df00ff017b82 */ /* 0x000e620000000800 */
[----:B------:R-:W2:Y:S01]  /*0010*/  S2R R154, SR_TID.X ;  /* 0x00000000009a7919 */ /* 0x000ea20000002100 */
[----:B------:R-:W3:Y:S06]  /*0020*/  LDCU.64 UR8, c[0x0][0x890] ;  /* 0x00011200ff0877ac */ /* 0x000eec0008000a00 */
[----:B------:R-:W4:Y:S01]  /*0030*/  S2UR UR46, SR_CgaCtaId ;  /* 0x00000000002e79c3 */ /* 0x000f220000008800 */
[----:B------:R-:W-:Y:S02]  /*0040*/  PRMT R140, RZ, 0x7610, R140 ;  /* 0x00007610ff8c7816 */ /* 0x000fe4000000008c */
[----:B------:R-:W-:Y:S01]  /*0050*/  ELECT P1, URZ, PT ;  /* 0x0000000000ff782f */ /* 0x000fe20003820000 */
[----:B---3--:R-:W-:-:S04]  /*0060*/  UISETP.NE.U32.AND UP0, UPT, UR8, URZ, UPT ;  /* 0x000000ff0800728c */ /* 0x008fc8000bf05070 */
[----:B------:R-:W-:Y:S02]  /*0070*/  UISETP.NE.AND.EX UP0, UPT, UR9, URZ, UPT, UP0 ;  /* 0x000000ff0900728c */ /* 0x000fe4000bf05300 */
[----:B----4-:R-:W-:Y:S02]  /*0080*/  ULOP3.LUT UR33, UR46, 0x1, URZ, 0xc0, !UPT ;  /* 0x000000012e217892 */ /* 0x010fe4000f8ec0ff */
[----:B------:R-:W-:Y:S01]  /*0090*/  ULOP3.LUT UR34, UR46, 0x1, URZ, 0x3c, !UPT ;  /* 0x000000012e227892 */ /* 0x000fe2000f8e3cff */
[----:B--2---:R-:W-:-:S05]  /*00a0*/  SHF.R.U32.HI R141, RZ, 0x5, R154 ;  /* 0x00000005ff8d7819 */ /* 0x004fca000001169a */
[----:B------:R-:W2:Y:S02]  /*00b0*/  SHFL.IDX PT, R0, R141, RZ, 0x1f ;  /* 0x00001fff8d007589 */ /* 0x000ea400000e0000 */
[----:B--2---:R-:W-:Y:S01]  /*00c0*/  R2UR UR18, R0 ;  /* 0x00000000001272ca */ /* 0x004fe200000e0000 */
[----:B-1----:R-:W-:-:S14]  /*00d0*/  BRA.U UP0, `(.L_x_0) ;  /* 0x0000000100307547 */ /* 0x002fdc000b800000 */
[----:B------:R-:W1:Y:S02]  /*00e0*/  LDCU.64 UR4, c[0x0][0x888] ;  /* 0x00011100ff0477ac */ /* 0x000e640008000a00 */
[----:B-1----:R-:W-:-:S04]  /*00f0*/  UISETP.NE.U32.AND UP0, UPT, UR4, URZ, UPT ;  /* 0x000000ff0400728c */ /* 0x002fc8000bf05070 */
[----:B------:R-:W-:-:S09]  /*0100*/  UISETP.NE.AND.EX UP0, UPT, UR5, URZ, UPT, UP0 ;  /* 0x000000ff0500728c */ /* 0x000fd2000bf05300 */
[----:B------:R-:W-:Y:S05]  /*0110*/  BRA.U !UP0, `(.L_x_1) ;  /* 0x0000000108147547 */ /* 0x000fea000b800000 */
[----:B------:R-:W1:Y:S01]  /*0120*/  LDC.64 R72, c[0x0][0x888] ;  /* 0x00022200ff487b82 */ /* 0x000e620000000a00 */
[----:B------:R-:W1:Y:S02]  /*0130*/  LDCU.64 UR4, c[0x0][0x358] ;  /* 0x00006b00ff0477ac */ /* 0x000e640008000a00 */
[----:B-1----:R1:W5:Y:S01]  /*0140*/  LDG.E R72, desc[UR4][R72.64] ;  /* 0x0000000448487981 */ /* 0x002362000c1e1900 */
[----:B------:R-:W-:Y:S01]  /*0150*/  HFMA2 R140, -RZ, RZ, 0, 5.9604644775390625e-08 ;  /* 0x00000001ff8c7431 */ /* 0x000fe200000001ff */
[----:B------:R-:W-:Y:S05]  /*0160*/  BRA `(.L_x_0) ;  /* 0x00000000000c7947 */ /* 0x000fea0003800000 */
.L_x_1:
[----:B------:R-:W1:Y:S01]  /*0170*/  LDCU UR4, c[0x0][0x880] ;  /* 0x00011000ff0477ac */ /* 0x000e620008000800 */
[----:B------:R-:W-:Y:S01]  /*0180*/  HFMA2 R140, -RZ, RZ, 0, 5.9604644775390625e-08 ;  /* 0x00000001ff8c7431 */ /* 0x000fe200000001ff */
[----:B-1----:R-:W-:-:S07]  /*0190*/  MOV R72, UR4 ;  /* 0x0000000400487c02 */ /* 0x002fce0008000f00 */
.L_x_0:
[----:B------:R-:W2:Y:S02]  /*01a0*/  LDCU.64 UR4, c[0x0][0x8b0] ;  /* 0x00011600ff0477ac */ /* 0x000ea40008000a00 */
[----:B--2---:R-:W-:-:S04]  /*01b0*/  UISETP.NE.U32.AND UP0, UPT, UR4, URZ, UPT ;  /* 0x000000ff0400728c */ /* 0x004fc8000bf05070 */
[----:B------:R-:W-:-:S09]  /*01c0*/  UISETP.NE.AND.EX UP0, UPT, UR5, URZ, UPT, UP0 ;  /* 0x000000ff0500728c */ /* 0x000fd2000bf05300 */
[----:B------:R-:W-:Y:S05]  /*01d0*/  BRA.U UP0, `(.L_x_2) ;  /* 0x0000000100287547 */ /* 0x000fea000b800000 */
[----:B------:R-:W2:Y:S02]  /*01e0*/  LDCU.64 UR4, c[0x0][0x8a8] ;  /* 0x00011500ff0477ac */ /* 0x000ea40008000a00 */
[----:B--2---:R-:W-:-:S04]  /*01f0*/  UISETP.NE.U32.AND UP0, UPT, UR4, URZ, UPT ;  /* 0x000000ff0400728c */ /* 0x004fc8000bf05070 */
[----:B------:R-:W-:-:S09]  /*0200*/  UISETP.NE.AND.EX UP0, UPT, UR5, URZ, UPT, UP0 ;  /* 0x000000ff0500728c */ /* 0x000fd2000bf05300 */
[----:B------:R-:W-:Y:S05]  /*0210*/  BRA.U !UP0, `(.L_x_3) ;  /* 0x0000000108107547 */ /* 0x000fea000b800000 */
[----:B------:R-:W2:Y:S01]  /*0220*/  LDC.64 R70, c[0x0][0x8a8] ;  /* 0x00022a00ff467b82 */ /* 0x000ea20000000a00 */
[----:B------:R-:W2:Y:S02]  /*0230*/  LDCU.64 UR4, c[0x0][0x358] ;  /* 0x00006b00ff0477ac */ /* 0x000ea40008000a00 */
[----:B--2---:R2:W5:Y:S01]  /*0240*/  LDG.E R70, desc[UR4][R70.64] ;  /* 0x0000000446467981 */ /* 0x004562000c1e1900 */
[----:B------:R-:W-:Y:S05]  /*0250*/  BRA `(.L_x_2) ;  /* 0x0000000000087947 */ /* 0x000fea0003800000 */
.L_x_3:
[----:B------:R-:W2:Y:S02]  /*0260*/  LDCU UR4, c[0x0][0x8a0] ;  /* 0x00011400ff0477ac */ /* 0x000ea40008000800 */
[----:B--2---:R-:W-:Y:S02]  /*0270*/  MOV R70, UR4 ;  /* 0x0000000400467c02 */ /* 0x004fe40008000f00 */
.L_x_2:
[----:B------:R-:W-:Y:S01]  /*0280*/  IMAD.U32 R0, RZ, RZ, UR18 ;  /* 0x00000012ff007e24 */ /* 0x000fe2000f8e00ff */
[----:B------:R-:W-:Y:S04]  /*0290*/  BSSY.RECONVERGENT B0, `(.L_x_4) ;  /* 0x000000c000007945 */ /* 0x000fe80003800200 */
[C---:B------:R-:W-:Y:S02]  /*02a0*/  ISETP.NE.OR P2, PT, R0.reuse, 0x1, !P1 ;  /* 0x000000010000780c */ /* 0x040fe40004f45670 */
[----:B------:R-:W-:-:S11]  /*02b0*/  ISETP.NE.OR P0, PT, R0, 0x3, !P1 ;  /* 0x000000030000780c */ /* 0x000fd60004f05670 */
[----:B------:R-:W-:Y:S05]  /*02c0*/  @P2 BRA `(.L_x_5) ;  /* 0x0000000000202947 */ /* 0x000fea0003800000 */
[----:B------:R-:W3:Y:S02]  /*02d0*/  LDCU.64 UR4, c[0x0][0x348] ;  /* 0x00006900ff0477ac */ /* 0x000ee40008000a00 */
[----:B---3--:R-:W-:Y:S02]  /*02e0*/  UIADD3 UR6, UP1, UPT, UR4, 0x80, URZ ;  /* 0x0000008004067890 */ /* 0x008fe4000ff3e0ff */
[----:B------:R-:W-:Y:S02]  /*02f0*/  UIADD3 UR4, UP0, UPT, UR4, 0x180, URZ ;  /* 0x0000018004047890 */ /* 0x000fe4000ff1e0ff */
[----:B------:R-:W-:Y:S02]  /*0300*/  UIADD3.X UR7, UPT, UPT, URZ, UR5, URZ, UP1, !UPT ;  /* 0x00000005ff077290 */ /* 0x000fe40008ffe4ff */
[----:B------:R-:W-:-:S07]  /*0310*/  UIADD3.X UR5, UPT, UPT, URZ, UR5, URZ, UP0, !UPT ;  /* 0x00000005ff057290 */ /* 0x000fce00087fe4ff */
[----:B------:R3:W-:Y:S02]  /*0320*/  UTMACCTL.PF [UR6] ;  /* 0x00000000060079b9 */ /* 0x0007e40008040000 */
[----:B------:R3:W-:Y:S02]  /*0330*/  UTMACCTL.PF [UR4] ;  /* 0x00000000040079b9 */ /* 0x0007e40008040000 */
[----:B---3--:R-:W-:Y:S01]  /*0340*/  NOP ;  /* 0x0000000000007918 */ /* 0x008fe20000000000 */
.L_x_5:
[----:B------:R-:W-:Y:S05]  /*0350*/  BSYNC.RECONVERGENT B0 ;  /* 0x0000000000007941 */ /* 0x000fea0003800200 */
.L_x_4:
[----:B------:R-:W-:Y:S04]  /*0360*/  BSSY.RECONVERGENT B0, `(.L_x_6) ;  /* 0x000000a000007945 */ /* 0x000fe80003800200 */
        /* <DEDUP_REMOVED lines=9> */
.L_x_7:
[----:B------:R-:W-:Y:S05]  /*0400*/  BSYNC.RECONVERGENT B0 ;  /* 0x0000000000007941 */ /* 0x000fea0003800200 */
.L_x_6:
[----:B------:R-:W3:Y:S01]  /*0410*/  LDCU.64 UR4, c[0x0][0x888] ;  /* 0x00011100ff0477ac */ /* 0x000ee20008000a00 */
[----:B------:R-:W-:Y:S02]  /*0420*/  UISETP.EQ.U32.AND UP1, UPT, UR8, URZ, UPT ;  /* 0x000000ff0800728c */ /* 0x000fe4000bf22070 */
[----:B------:R-:W-:Y:S02]  /*0430*/  UPLOP3.LUT UP3, UPT, UPT, UPT, UPT, 0x80, 0x8 ;  /* 0x000000000008789c */ /* 0x000fe40003f6f070 */
[----:B---3--:R-:W-:-:S04]  /*0440*/  UISETP.NE.U32.AND UP0, UPT, UR4, URZ, UPT ;  /* 0x000000ff0400728c */ /* 0x008fc8000bf05070 */
[----:B------:R-:W-:-:S04]  /*0450*/  UISETP.NE.AND.EX UP0, UPT, UR5, URZ, UPT, UP0 ;  /* 0x000000ff0500728c */ /* 0x000fc8000bf05300 */
[----:B------:R-:W-:-:S04]  /*0460*/  UISETP.EQ.OR.EX UP2, UPT, UR9, URZ, !UP0, UP1 ;  /* 0x000000ff0900728c */ /* 0x000fc8000c742710 */
[----:B------:R-:W-:-:S06]  /*0470*/  UP2UR UR4, UPR, URZ, 0x4 ;  /* 0x00000004ff047883 */ /* 0x000fcc0008000000 */
[----:B------:R-:W-:Y:S01]  /*0480*/  MOV R143, UR4 ;  /* 0x00000004008f7c02 */ /* 0x000fe20008000f00 */
[----:B------:R-:W-:Y:S06]  /*0490*/  BRA.U !UP2, `(.L_x_8) ;  /* 0x000000010a207547 */ /* 0x000fec000b800000 */
[----:B-----5:R-:W-:Y:S01]  /*04a0*/  R2UR UR5, R72 ;  /* 0x00000000480572ca */ /* 0x020fe200000e0000 */
[----:B------:R-:W-:Y:S02]  /*04b0*/  UISETP.NE.U32.AND UP1, UPT, UR8, URZ, UPT ;  /* 0x000000ff0800728c */ /* 0x000fe4000bf25070 */
[----:B------:R-:W-:Y:S02]  /*04c0*/  USEL UR4, URZ, 0xffffffff, UP0 ;  /* 0xffffffffff047887 */ /* 0x000fe40008000000 */
[----:B------:R-:W-:-:S08]  /*04d0*/  UISETP.NE.AND.EX UP1, UPT, UR9, URZ, UPT, UP1 ;  /* 0x000000ff0900728c */ /* 0x000fd0000bf25310 */
[----:B------:R-:W-:-:S04]  /*04e0*/  UISETP.NE.AND UP0, UPT, UR5, URZ, UPT ;  /* 0x000000ff0500728c */ /* 0x000fc8000bf05270 */
[----:B------:R-:W-:-:S04]  /*04f0*/  @!UP1 USEL UR4, URZ, 0xffffffff, UP0 ;  /* 0xffffffffff049887 */ /* 0x000fc80008000000 */
[----:B------:R-:W-:-:S04]  /*0500*/  ULOP3.LUT UR4, UR4, 0x1, URZ, 0xc0, !UPT ;  /* 0x0000000104047892 */ /* 0x000fc8000f8ec0ff */
[----:B------:R-:W-:-:S11]  /*0510*/  UISETP.NE.U32.AND UP3, UPT, UR4, 0x1, UPT ;  /* 0x000000010400788c */ /* 0x000fd6000bf65070 */
.L_x_8:
[----:B------:R-:W3:Y:S01]  /*0520*/  SHFL.IDX PT, R0, R141, RZ, 0x1f ;  /* 0x00001fff8d007589 */ /* 0x000ee200000e0000 */
[----:B------:R-:W-:-:S04]  /*0530*/  UISETP.NE.AND UP0, UPT, UR18, 0x2, UPT ;  /* 0x000000021200788c */ /* 0x000fc8000bf05270 */
[----:B------:R-:W-:Y:S02]  /*0540*/  UISETP.EQ.AND UP1, UPT, UR33, URZ, !UP0 ;  /* 0x000000ff2100728c */ /* 0x000fe4000c722270 */
[----:B------:R-:W-:-:S04]  /*0550*/  USEL UR37, URZ, 0x1, UP0 ;  /* 0x00000001ff257887 */ /* 0x000fc80008000000 */
[----:B------:R-:W-:Y:S02]  /*0560*/  PLOP3.LUT P3, PT, P1, PT, UP1, 0x80, 0x8 ;  /* 0x000000000008781c */ /* 0x000fe40000f6f018 */
[----:B---3--:R-:W-:-:S13]  /*0570*/  ISETP.NE.AND P0, PT, R0, RZ, PT ;  /* 0x000000ff0000720c */ /* 0x008fda0003f05270 */
[----:B------:R-:W-:Y:S05]  /*0580*/  @P0 BRA `(.L_x_9) ;  /* 0x0000000000540947 */ /* 0x000fea0003800000 */
[----:B------:R-:W-:Y:S01]  /*0590*/  UMOV UR4, 0x400 ;  /* 0x0000040000047882 */ /* 0x000fe20000000000 */
[----:B------:R-:W-:Y:S01]  /*05a0*/  UMOV UR8, 0x1 ;  /* 0x0000000100087882 */ /* 0x000fe20000000000 */
[----:B------:R-:W-:Y:S01]  /*05b0*/  UMOV UR6, 0x2 ;  /* 0x0000000200067882 */ /* 0x000fe20000000000 */
[----:B------:R-:W-:Y:S02]  /*05c0*/  ULEA UR4, UR46, UR4, 0x18 ;  /* 0x000000042e047291 */ /* 0x000fe4000f8ec0ff */
[----:B------:R-:W-:-:S04]  /*05d0*/  UIADD3 UR8, UPT, UPT, -UR8, 0x100000, URZ ;  /* 0x0010000008087890 */ /* 0x000fc8000fffe1ff */
[----:B------:R-:W-:Y:S02]  /*05e0*/  USHF.L.U32 UR9, UR8, 0xb, URZ ;  /* 0x0000000b08097899 */ /* 0x000fe400080006ff */
[----:B------:R-:W-:Y:S02]  /*05f0*/  USHF.L.U32 UR8, UR8, 0x1, URZ ;  /* 0x0000000108087899 */ /* 0x000fe400080006ff */
[----:B------:R-:W-:-:S04]  /*0600*/  UIADD3 UR6, UPT, UPT, -UR6, 0x100000, URZ ;  /* 0x0010000006067890 */ /* 0x000fc8000fffe1ff */
[----:B------:R-:W-:Y:S02]  /*0610*/  USHF.L.U32 UR7, UR6, 0xb, URZ ;  /* 0x0000000b06077899 */ /* 0x000fe400080006ff */
[----:B------:R-:W-:Y:S01]  /*0620*/  USHF.L.U32 UR6, UR6, 0x1, URZ ;  /* 0x0000000106067899 */ /* 0x000fe200080006ff */
[----:B------:R-:W-:Y:S01]  /*0630*/  ELECT P0, URZ, PT ;  /* 0x0000000000ff782f */ /* 0x000fe20003800000 */
[----:B------:R-:W3:Y:S02]  /*0640*/  FENCE.VIEW.ASYNC.S ;  /* 0x00000000000073c6 */ /* 0x000ee40000000000 */
[----:B---3--:R3:W4:Y:S08]  /*0650*/  SYNCS.EXCH.64 URZ, [UR4], UR8 ;  /* 0x0000000804ff75b2 */ /* 0x0087300008000100 */
[----:B------:R3:W1:Y:S01]  /*0660*/  SYNCS.EXCH.64 URZ, [UR4+0x20], UR6 ;  /* 0x0000200604ff75b2 */ /* 0x0006620008000100 */
[----:B------:R3:W1:Y:S01]  /*0670*/  SYNCS.EXCH.64 URZ, [UR4+0x8], UR8 ;  /* 0x0000080804ff75b2 */ /* 0x0006620008000100 */
[----:B------:R3:W1:Y:S01]  /*0680*/  SYNCS.EXCH.64 URZ, [UR4+0x28], UR6 ;  /* 0x0000280604ff75b2 */ /* 0x0006620008000100 */
[----:B------:R3:W1:Y:S01]  /*0690*/  SYNCS.EXCH.64 URZ, [UR4+0x10], UR8 ;  /* 0x0000100804ff75b2 */ /* 0x0006620008000100 */
[----:B------:R3:W1:Y:S01]  /*06a0*/  SYNCS.EXCH.64 URZ, [UR4+0x30], UR6 ;  /* 0x0000300604ff75b2 */ /* 0x0006620008000100 */
[----:B------:R3:W1:Y:S01]  /*06b0*/  SYNCS.EXCH.64 URZ, [UR4+0x18], UR8 ;  /* 0x0000180804ff75b2 */ /* 0x0006620008000100 */
[----:B------:R3:W1:Y:S01]  /*06c0*/  SYNCS.EXCH.64 URZ, [UR4+0x38], UR6 ;  /* 0x0000380604ff75b2 */ /* 0x0006620008000100 */
[----:B------:R-:W-:Y:S01]  /*06d0*/  NOP ;  /* 0x0000000000007918 */ /* 0x000fe20000000000 */
.L_x_9:
[----:B------:R-:W2:Y:S01]  /*06e0*/  SHFL.IDX PT, R0, R141, RZ, 0x1f ;  /* 0x00001fff8d007589 */ /* 0x000ea200000e0000 */
[----:B------:R-:W-:Y:S01]  /*06f0*/  NOP ;  /* 0x0000000000007918 */ /* 0x000fe20000000000 */
[----:B--2---:R-:W-:-:S13]  /*0700*/  ISETP.NE.AND P0, PT, R0, 0x1, PT ;  /* 0x000000010000780c */ /* 0x004fda0003f05270 */
[----:B------:R-:W-:Y:S05]  /*0710*/  @P0 BRA `(.L_x_10) ;  /* 0x0000000000440947 */ /* 0x000fea0003800000 */
[----:B---3--:R-:W-:Y:S01]  /*0720*/  UMOV UR4, 0x400 ;  /* 0x0000040000047882 */ /* 0x008fe20000000000 */
        /* <DEDUP_REMOVED lines=10> */
[----:B------:R-:W2:Y:S02]  /*07d0*/  FENCE.VIEW.ASYNC.S ;  /* 0x00000000000073c6 */ /* 0x000ea40000000000 */
[----:B--2---:R2:W3:Y:S08]  /*07e0*/  SYNCS.EXCH.64 URZ, [UR4+0x40], UR8 ;  /* 0x0000400804ff75b2 */ /* 0x0044f00008000100 */
[----:B------:R2:W1:Y:S01]  /*07f0*/  SYNCS.EXCH.64 URZ, [UR4+0x50], UR6 ;  /* 0x0000500604ff75b2 */ /* 0x0004620008000100 */
[----:B------:R2:W1:Y:S01]  /*0800*/  SYNCS.EXCH.64 URZ, [UR4+0x48], UR8 ;  /* 0x0000480804ff75b2 */ /* 0x0004620008000100 */
[----:B------:R2:W1:Y:S01]  /*0810*/  SYNCS.EXCH.64 URZ, [UR4+0x58], UR6 ;  /* 0x0000580604ff75b2 */ /* 0x0004620008000100 */
[----:B------:R-:W-:Y:S01]  /*0820*/  NOP ;  /* 0x0000000000007918 */ /* 0x000fe20000000000 */
.L_x_10:
[----:B------:R-:W4:Y:S01]  /*0830*/  SHFL.IDX PT, R0, R141, RZ, 0x1f ;  /* 0x00001fff8d007589 */ /* 0x000f2200000e0000 */
[----:B------:R-:W-:Y:S01]  /*0840*/  NOP ;  /* 0x0000000000007918 */ /* 0x000fe20000000000 */
[----:B----4-:R-:W-:-:S13]  /*0850*/  ISETP.NE.AND P0, PT, R0, 0x3, PT ;  /* 0x000000030000780c */ /* 0x010fda0003f05270 */
[----:B------:R-:W-:Y:S05]  /*0860*/  @P0 BRA `(.L_x_11) ;  /* 0x00000000002c0947 */ /* 0x000fea0003800000 */
[----:B--23--:R-:W-:Y:S01]  /*0870*/  UMOV UR6, 0x400 ;  /* 0x0000040000067882 */ /* 0x00cfe20000000000 */
[----:B------:R-:W-:Y:S01]  /*0880*/  UMOV UR4, 0x20 ;  /* 0x0000002000047882 */ /* 0x000fe20000000000 */
[----:B------:R-:W-:Y:S02]  /*0890*/  ULEA UR6, UR46, UR6, 0x18 ;  /* 0x000000062e067291 */ /* 0x000fe4000f8ec0ff */
[----:B------:R-:W-:-:S04]  /*08a0*/  UIADD3 UR4, UPT, UPT, -UR4, 0x100000, URZ ;  /* 0x0010000004047890 */ /* 0x000fc8000fffe1ff */
[----:B------:R-:W-:Y:S02]  /*08b0*/  USHF.L.U32 UR5, UR4, 0xb, URZ ;  /* 0x0000000b04057899 */ /* 0x000fe400080006ff */
[----:B------:R-:W-:Y:S01]  /*08c0*/  USHF.L.U32 UR4, UR4, 0x1, URZ ;  /* 0x0000000104047899 */ /* 0x000fe200080006ff */
[----:B------:R-:W-:Y:S01]  /*08d0*/  ELECT P0, URZ, PT ;  /* 0x0000000000ff782f */ /* 0x000fe20003800000 */
[----:B------:R-:W2:Y:S10]  /*08e0*/  FENCE.VIEW.ASYNC.S ;  /* 0x00000000000073c6 */ /* 0x000eb40000000000 */
[----:B--2---:R4:W2:Y:S01]  /*08f0*/  SYNCS.EXCH.64 URZ, [UR6+0x60], UR4 ;  /* 0x0000600406ff75b2 */ /* 0x0048a20008000100 */
[----:B------:R4:W3:Y:S02]  /*0900*/  SYNCS.EXCH.64 URZ, [UR6+0x68], UR4 ;  /* 0x0000680406ff75b2 */ /* 0x0008e40008000100 */
[----:B----4-:R-:W-:Y:S01]  /*0910*/  NOP ;  /* 0x0000000000007918 */ /* 0x010fe20000000000 */
.L_x_11:
[----:B------:R-:W4:Y:S01]  /*0920*/  SHFL.IDX PT, R0, R141, RZ, 0x1f ;  /* 0x00001fff8d007589 */ /* 0x000f2200000e0000 */
[----:B------:R-:W-:Y:S01]  /*0930*/  NOP ;  /* 0x0000000000007918 */ /* 0x000fe20000000000 */
[----:B----4-:R-:W-:-:S13]  /*0940*/  ISETP.NE.AND P0, PT, R0, 0x4, PT ;  /* 0x000000040000780c */ /* 0x010fda0003f05270 */
[----:B------:R-:W-:Y:S05]  /*0950*/  @P0 BRA `(.L_x_12) ;  /* 0x0000000000480947 */ /* 0x000fea0003800000 */
[----:B--23--:R-:W-:Y:S01]  /*0960*/  UMOV UR4, 0x3a0 ;  /* 0x000003a000047882 */ /* 0x00cfe20000000000 */
[----:B------:R-:W-:Y:S01]  /*0970*/  UMOV UR6, 0x400 ;  /* 0x0000040000067882 */ /* 0x000fe20000000000 */
[----:B------:R-:W-:Y:S01]  /*0980*/  USEL UR4, UR4, 0x320, UP3 ;  /* 0x0000032004047887 */ /* 0x000fe20009800000 */
        /* <DEDUP_REMOVED lines=10> */
[----:B--2---:R4:W2:Y:S08]  /*0a30*/  SYNCS.EXCH.64 URZ, [UR6+0x70], UR8 ;  /* 0x0000700806ff75b2 */ /* 0x0048b00008000100 */
[----:B------:R4:W3:Y:S01]  /*0a40*/  SYNCS.EXCH.64 URZ, [UR6+0x80], UR4 ;  /* 0x0000800406ff75b2 */ /* 0x0008e20008000100 */
[----:B------:R4:W1:Y:S01]  /*0a50*/  SYNCS.EXCH.64 URZ, [UR6+0x78], UR8 ;  /* 0x0000780806ff75b2 */ /* 0x0008620008000100 */
[----:B------:R4:W1:Y:S02]  /*0a60*/  SYNCS.EXCH.64 URZ, [UR6+0x88], UR4 ;  /* 0x0000880406ff75b2 */ /* 0x0008640008000100 */
[----:B----4-:R-:W-:Y:S01]  /*0a70*/  NOP ;  /* 0x0000000000007918 */ /* 0x010fe20000000000 */
.L_x_12:
[----:B------:R-:W4:Y:S01]  /*0a80*/  SHFL.IDX PT, R0, R141, RZ, 0x1f ;  /* 0x00001fff8d007589 */ /* 0x000f2200000e0000 */
[----:B------:R-:W-:Y:S01]  /*0a90*/  NOP ;  /* 0x0000000000007918 */ /* 0x000fe20000000000 */
[----:B----4-:R-:W-:-:S13]  /*0aa0*/  ISETP.NE.AND P0, PT, R0, 0x5, PT ;  /* 0x000000050000780c */ /* 0x010fda0003f05270 */
[----:B------:R-:W-:Y:S05]  /*0ab0*/  @P0 BRA `(.L_x_13) ;  /* 0x0000000000540947 */ /* 0x000fea0003800000 */
[----:B--23--:R-:W-:Y:S01]  /*0ac0*/  UMOV UR4, 0x400 ;  /* 0x0000040000047882 */ /* 0x00cfe20000000000 */
        /* <DEDUP_REMOVED lines=14> */
[----:B------:R4:W1:Y:S01]  /*0bb0*/  SYNCS.EXCH.64 URZ, [UR4+0xb8], UR8 ;  /* 0x0000b80804ff75b2 */ /* 0x0008620008000100 */
[----:B------:R4:W1:Y:S01]  /*0bc0*/  SYNCS.EXCH.64 URZ, [UR4+0xa0], UR6 ;  /* 0x0000a00604ff75b2 */ /* 0x0008620008000100 */
[----:B------:R4:W1:Y:S01]  /*0bd0*/  SYNCS.EXCH.64 URZ, [UR4+0xc0], UR8 ;  /* 0x0000c00804ff75b2 */ /* 0x0008620008000100 */
[----:B------:R4:W1:Y:S01]  /*0be0*/  SYNCS.EXCH.64 URZ, [UR4+0xa8], UR6 ;  /* 0x0000a80604ff75b2 */ /* 0x0008620008000100 */
[----:B------:R4:W1:Y:S02]  /*0bf0*/  SYNCS.EXCH.64 URZ, [UR4+0xc8], UR8 ;  /* 0x0000c80804ff75b2 */ /* 0x0008640008000100 */
[----:B----4-:R-:W-:Y:S01]  /*0c00*/  NOP ;  /* 0x0000000000007918 */ /* 0x010fe20000000000 */
.L_x_13:
[----:B------:R-:W4:Y:S01]  /*0c10*/  SHFL.IDX PT, R0, R141, RZ, 0x1f ;  /* 0x00001fff8d007589 */ /* 0x000f2200000e0000 */
[----:B------:R-:W-:Y:S01]  /*0c20*/  ISETP.NE.OR P1, PT, RZ, UR18, !P1 ;  /* 0x00000012ff007c0c */ /* 0x000fe2000cf25670 */
        /* <DEDUP_REMOVED lines=12> */
[----:B------:R4:W3:Y:S01]  /*0cf0*/  SYNCS.EXCH.64 URZ, [UR4+0xe0], UR6 ;  /* 0x0000e00604ff75b2 */ /* 0x0008e20008000100 */
[----:B------:R4:W1:Y:S01]  /*0d00*/  SYNCS.EXCH.64 URZ, [UR4+0xd8], UR6 ;  /* 0x0000d80604ff75b2 */ /* 0x0008620008000100 */
[----:B------:R4:W1:Y:S02]  /*0d10*/  SYNCS.EXCH.64 URZ, [UR4+0xe8], UR6 ;  /* 0x0000e80604ff75b2 */ /* 0x0008640008000100 */
[----:B----4-:R-:W-:Y:S01]  /*0d20*/  NOP ;  /* 0x0000000000007918 */ /* 0x010fe20000000000 */
.L_x_14:
[----:B------:R-:W-:Y:S01]  /*0d30*/  VOTEU.ALL UP0, P1 ;  /* 0x0000000000ff7886 */ /* 0x000fe20000800000 */
[----:B--23--:R-:W-:Y:S01]  /*0d40*/  UMOV UR4, 0x20 ;  /* 0x0000002000047882 */ /* 0x00cfe20000000000 */
[----:B------:R-:W2:Y:S01]  /*0d50*/  LDCU UR7, c[0x0][0x36c] ;  /* 0x00006d80ff0777ac */ /* 0x000ea20008000800 */
[----:B------:R-:W-:Y:S01]  /*0d60*/  NOP ;  /* 0x0000000000007918 */ /* 0x000fe20000000000 */
[----:B------:R-:W-:Y:S01]  /*0d70*/  LOP3.LUT R0, R154, 0x1f, RZ, 0xc0, !PT ;  /* 0x0000001f9a007812 */ /* 0x000fe200078ec0ff */
[----:B------:R-:W-:Y:S01]  /*0d80*/  @!UP0 UMOV UR6, 0x400 ;  /* 0x0000040000068882 */ /* 0x000fe20000000000 */
[----:B------:R-:W-:-:S04]  /*0d90*/  @!UP0 UIADD3 UR4, UPT, UPT, -UR4, 0x100000, URZ ;  /* 0x0010000004048890 */ /* 0x000fc8000fffe1ff */
[----:B------:R-:W-:Y:S02]  /*0da0*/  @!UP0 USHF.L.U32 UR5, UR4, 0xb, URZ ;  /* 0x0000000b04058899 */ /* 0x000fe400080006ff */
[----:B------:R-:W-:Y:S02]  /*0db0*/  @!UP0 USHF.L.U32 UR4, UR4, 0x1, URZ ;  /* 0x0000000104048899 */ /* 0x000fe400080006ff */
[----:B------:R-:W-:Y:S01]  /*0dc0*/  @!UP0 ULEA UR6, UR46, UR6, 0x18 ;  /* 0x000000062e068291 */ /* 0x000fe2000f8ec0ff */
[----:B------:R-:W-:Y:S01]  /*0dd0*/  VOTEU.ALL UP0, P1 ;  /* 0x0000000000ff7886 */ /* 0x000fe20000800000 */
[----:B------:R-:W-:Y:S02]  /*0de0*/  UISETP.NE.AND UP4, UPT, UR18, URZ, UPT ;  /* 0x000000ff1200728c */ /* 0x000fe4000bf85270 */
[----:B--2---:R-:W-:Y:S01]  /*0df0*/  UISETP.EQ.U32.AND UP5, UPT, UR7, 0x1, UPT ;  /* 0x000000010700788c */ /* 0x004fe2000bfa2070 */
[----:B------:R-:W2:Y:S07]  /*0e00*/  FENCE.VIEW.ASYNC.S ;  /* 0x00000000000073c6 */ /* 0x000eae0000000000 */
[----:B--2---:R2:W3:Y:S01]  /*0e10*/  @!UP0 SYNCS.EXCH.64 URZ, [UR6+0xf0], UR4 ;  /* 0x0000f00406ff85b2 */ /* 0x0044e20008000100 */
[----:B------:R-:W-:Y:S05]  /*0e20*/  BRA.U !UP5, `(.L_x_15) ;  /* 0x000000010d087547 */ /* 0x000fea000b800000 */
[----:B-1-3--:R-:W-:Y:S01]  /*0e30*/  UCGABAR_ARV ;  /* 0x00000000000079c7 */ /* 0x00afe20008000000 */
[----:B------:R-:W-:Y:S05]  /*0e40*/  BRA `(.L_x_16) ;  /* 0x0000000000047947 */ /* 0x000fea0003800000 */
.L_x_15:
[----:B-1-3--:R-:W-:Y:S01]  /*0e50*/  NOP ;  /* 0x0000000000007918 */ /* 0x00afe20000000000 */
.L_x_16:
[----:B------:R-:W1:Y:S01]  /*0e60*/  S2UR UR23, SR_CTAID.X ;  /* 0x00000000001779c3 */ /* 0x000e620000002500 */
[----:B------:R-:W-:-:S05]  /*0e70*/  CS2R.32 R142, SR_CgaSize ;  /* 0x00000000008e7805 */ /* 0x000fca0000008a00 */
[----:B------:R-:W-:-:S05]  /*0e80*/  IMAD R142, R142, -0xa0, RZ ;  /* 0xffffff608e8e7824 */ /* 0x000fca00078e02ff */
[----:B--2---:R-:W-:-:S14]  /*0e90*/  R2UR UR5, R142 ;  /* 0x000000008e0572ca */ /* 0x004fdc00000e0000 */
[----:B------:R-:W2:Y:S01]  /*0ea0*/  LDCU UR5, c[0x0][UR5+0x2b0] ;  /* 0x00005600050577ac */ /* 0x000ea20008000800 */
[----:B------:R-:W-:-:S05]  /*0eb0*/  CS2R.32 R142, SR_CgaSize ;  /* 0x00000000008e7805 */ /* 0x000fca0000008a00 */
[----:B------:R-:W-:-:S05]  /*0ec0*/  IMAD R142, R142, -0xa0, RZ ;  /* 0xffffff608e8e7824 */ /* 0x000fca00078e02ff */
[----:B------:R-:W-:-:S14]  /*0ed0*/  R2UR UR4, R142 ;  /* 0x000000008e0472ca */ /* 0x000fdc00000e0000 */
[----:B------:R-:W3:Y:S01]  /*0ee0*/  LDCU UR4, c[0x0][UR4+0x2b4] ;  /* 0x00005680040477ac */ /* 0x000ee20008000800 */
[----:B------:R-:W4:Y:S01]  /*0ef0*/  S2UR UR7, SR_CTAID.Y ;  /* 0x00000000000779c3 */ /* 0x000f220000002600 */
[----:B------:R-:W-:-:S05]  /*0f00*/  CS2R.32 R142, SR_CgaSize ;  /* 0x00000000008e7805 */ /* 0x000fca0000008a00 */
[----:B------:R-:W-:-:S05]  /*0f10*/  IMAD R142, R142, -0xa0, RZ ;  /* 0xffffff608e8e7824 */ /* 0x000fca00078e02ff */
[----:B------:R-:W-:-:S14]  /*0f20*/  R2UR UR8, R142 ;  /* 0x000000008e0872ca */ /* 0x000fdc00000e0000 */
[----:B------:R-:W3:Y:S01]  /*0f30*/  LDCU UR8, c[0x0][UR8+0x2a0] ;  /* 0x00005400080877ac */ /* 0x000ee20008000800 */
[----:B------:R-:W-:Y:S01]  /*0f40*/  UISETP.GT.U32.AND UP0, UPT, UR33, 0xffff, UPT ;  /* 0x0000ffff2100788c */ /* 0x000fe2000bf04070 */
[----:B------:R-:W3:Y:S01]  /*0f50*/  LDCU UR19, c[0x0][0xb24] ;  /* 0x00016480ff1377ac */ /* 0x000ee20008000800 */
[----:B------:R-:W1:Y:S01]  /*0f60*/  S2UR UR36, SR_CTAID.Z ;  /* 0x00000000002479c3 */ /* 0x000e620000002700 */
[----:B------:R-:W-:-:S05]  /*0f70*/  CS2R.32 R142, SR_CgaSize ;  /* 0x00000000008e7805 */ /* 0x000fca0000008a00 */
[----:B------:R-:W-:-:S05]  /*0f80*/  IMAD R142, R142, -0xa0, RZ ;  /* 0xffffff608e8e7824 */ /* 0x000fca00078e02ff */
[----:B------:R-:W-:-:S14]  /*0f90*/  R2UR UR63, R142 ;  /* 0x000000008e3f72ca */ /* 0x000fdc00000e0000 */
[----:B------:R-:W3:Y:S01]  /*0fa0*/  LDCU UR63, c[0x0][UR63+0x2a4] ;  /* 0x000054803f3f77ac */ /* 0x000ee20008000800 */
[----:B------:R-:W-:Y:S01]  /*0fb0*/  USHF.L.U32 UR22, UR46, 0xb, URZ ;  /* 0x0000000b2e167899 */ /* 0x000fe200080006ff */
[----:B-1----:R-:W-:Y:S01]  /*0fc0*/  I2FP.F32.U32 R3, UR23 ;  /* 0x0000001700037c45 */ /* 0x002fe20008201000 */
[----:B------:R-:W-:Y:S01]  /*0fd0*/  UMOV UR30, 0x5 ;  /* 0x00000005001e7882 */ /* 0x000fe20000000000 */
[----:B------:R-:W1:Y:S03]  /*0fe0*/  LDCU UR42, c[0x0][0xb24] ;  /* 0x00016480ff2a77ac */ /* 0x000e660008000800 */
[----:B--2---:R-:W-:Y:S01]  /*0ff0*/  FMUL R3, R3, UR5 ;  /* 0x0000000503037c20 */ /* 0x004fe20008400000 */
[----:B------:R-:W-:Y:S01]  /*1000*/  USEL UR5, UR33, 0xffff, !UP0 ;  /* 0x0000ffff21057887 */ /* 0x000fe2000c000000 */
[----:B----4-:R-:W-:Y:S01]  /*1010*/  I2FP.F32.U32 R2, UR7 ;  /* 0x0000000700027c45 */ /* 0x010fe20008201000 */
[----:B------:R-:W2:Y:S03]  /*1020*/  LDCU UR29, c[0x0][0xb30] ;  /* 0x00016600ff1d77ac */ /* 0x000ea60008000800 */
[----:B------:R-:W4:Y:S01]  /*1030*/  F2I.U32.TRUNC.NTZ R3, R3 ;  /* 0x0000000300037305 */ /* 0x000f22000020f000 */
[----:B---3--:R-:W-:Y:S01]  /*1040*/  FMUL R2, R2, UR4 ;  /* 0x0000000402027c20 */ /* 0x008fe20008400000 */
[----:B------:R-:W-:-:S02]  /*1050*/  ULOP3.LUT UR21, UR5, 0xffff, URZ, 0xc0, !UPT ;  /* 0x0000ffff05157892 */ /* 0x000fc4000f8ec0ff */
[----:B------:R-:W-:Y:S01]  /*1060*/  UISETP.GE.AND UP2, UPT, UR19, 0x1, UPT ;  /* 0x000000011300788c */ /* 0x000fe2000bf46270 */
[----:B------:R-:W-:-:S03]  /*1070*/  UMOV UR20, UR7 ;  /* 0x0000000700147c82 */ /* 0x000fc60008000000 */
[----:B------:R-:W3:Y:S01]  /*1080*/  F2I.U32.TRUNC.NTZ R2, R2 ;  /* 0x0000000200027305 */ /* 0x000ee2000020f000 */
[----:B------:R-:W-:Y:S01]  /*1090*/  UMOV UR16, UR23 ;  /* 0x0000001700107c82 */ /* 0x000fe20008000000 */
[----:B----4-:R-:W-:Y:S02]  /*10a0*/  R2UR UR4, R3 ;  /* 0x00000000030472ca */ /* 0x010fe400000e0000 */
[----:B------:R-:W-:Y:S02]  /*10b0*/  PRMT R3, RZ, 0x7610, R3 ;  /* 0x00007610ff037816 */ /* 0x000fe40000000003 */
[----:B---3--:R-:W-:Y:S02]  /*10c0*/  R2UR UR6, R2 ;  /* 0x00000000020672ca */ /* 0x008fe400000e0000 */
[----:B------:R-:W-:-:S07]  /*10d0*/  PRMT R2, RZ, 0x7610, R2 ;  /* 0x00007610ff027816 */ /* 0x000fce0000000002 */
[----:B------:R-:W-:-:S04]  /*10e0*/  UIADD3 UR5, UPT, UPT, -UR4, URZ, URZ ;  /* 0x000000ff04057290 */ /* 0x000fc8000fffe1ff */
[----:B------:R-:W-:Y:S02]  /*10f0*/  UIMAD UR5, UR8, UR5, UR23 ;  /* 0x00000005080572a4 */ /* 0x000fe4000f8e0217 */
[----:B------:R-:W-:-:S04]  /*1100*/  UIADD3 UR4, UPT, UPT, -UR6, URZ, URZ ;  /* 0x000000ff06047290 */ /* 0x000fc8000fffe1ff */
[----:B------:R-:W-:Y:S01]  /*1110*/  IMAD.U32 R142, RZ, RZ, UR5 ;  /* 0x00000005ff8e7e24 */ /* 0x000fe2000f8e00ff */
[----:B------:R-:W-:Y:S01]  /*1120*/  UIMAD UR63, UR63, UR4, UR7 ;  /* 0x000000043f3f72a4 */ /* 0x000fe2000f8e0207 */
[----:B-12---:R-:W-:Y:S11]  /*1130*/  BRA.U UP4, `(.L_x_17) ;  /* 0x0000000104407547 */ /* 0x006ff6000b800000 */
[----:B------:R-:W-:-:S13]  /*1140*/  R2UR UR4, R142 ;  /* 0x000000008e0472ca */ /* 0x000fda00000e0000 */
[----:B------:R-:W-:Y:S02]  /*1150*/  UISETP.GT.U32.AND UP0, UPT, UR4, 0x1, UPT ;  /* 0x000000010400788c */ /* 0x000fe4000bf04070 */
[----:B------:R-:W-:Y:S02]  /*1160*/  ULOP3.LUT UR4, UR4, 0xfffffffe, URZ, 0xc0, !UPT ;  /* 0xfffffffe04047892 */ /* 0x000fe4000f8ec0ff */
[----:B------:R-:W-:Y:S02]  /*1170*/  UISETP.NE.AND UP1, UPT, UR63, URZ, UP0 ;  /* 0x000000ff3f00728c */ /* 0x000fe40008725270 */
[----:B------:R-:W-:Y:S02]  /*1180*/  UISETP.NE.AND UP0, UPT, UR63, 0x1, UP0 ;  /* 0x000000013f00788c */ /* 0x000fe40008705270 */
[----:B------:R-:W-:Y:S02]  /*1190*/  USEL UR7, URZ, 0x1, UP1 ;  /* 0x00000001ff077887 */ /* 0x000fe40008800000 */
[----:B------:R-:W-:-:S02]  /*11a0*/  USEL UR6, URZ, 0x4, UP0 ;  /* 0x00000004ff067887 */ /* 0x000fc40008000000 */
[----:B------:R-:W-:Y:S02]  /*11b0*/  USEL UR5, URZ, 0x2, UP1 ;  /* 0x00000002ff057887 */ /* 0x000fe40008800000 */
[----:B------:R-:W-:Y:S02]  /*11c0*/  ULEA UR4, UR63, UR4, 0x1 ;  /* 0x000000043f047291 */ /* 0x000fe4000f8e08ff */
[----:B------:R-:W-:Y:S02]  /*11d0*/  USEL UR8, URZ, 0x8, UP0 ;  /* 0x00000008ff087887 */ /* 0x000fe40008000000 */
[----:B------:R-:W-:-:S03]  /*11e0*/  UIADD3 UR5, UPT, UPT, UR5, UR6, UR7 ;  /* 0x0000000605057290 */ /* 0x000fc6000fffe007 */
[----:B------:R-:W-:Y:S01]  /*11f0*/  UMOV UR6, 0x3 ;  /* 0x0000000300067882 */ /* 0x000fe20000000000 */
[----:B------:R-:W-:Y:S02]  /*1200*/  UIADD3 UR5, UPT, UPT, UR5, UR8, URZ ;  /* 0x0000000805057290 */ /* 0x000fe4000fffe0ff */
[----:B------:R-:W-:-:S04]  /*1210*/  USHF.L.U32 UR4, UR6, UR4, URZ ;  /* 0x0000000406047299 */ /* 0x000fc800080006ff */
[----:B------:R-:W-:Y:S02]  /*1220*/  MOV R3, UR5 ;  /* 0x0000000500037c02 */ /* 0x000fe40008000f00 */
[----:B------:R-:W-:Y:S02]  /*1230*/  IMAD.U32 R2, RZ, RZ, UR4 ;  /* 0x00000004ff027e24 */ /* 0x000fe4000f8e00ff */
.L_x_17:
[----:B------:R-:W-:Y:S05]  /*1240*/  BRA.U !UP2, `(.L_x_18) ;  /* 0x000000010ad47547 */ /* 0x000fea000b800000 */
[----:B------:R-:W1:Y:S01]  /*1250*/  LDCU.128 UR24, c[0x0][0xb10] ;  /* 0x00016200ff1877ac */ /* 0x000e620008000c00 */
[----:B------:R-:W2:Y:S01]  /*1260*/  LDCU UR6, c[0x0][0x370] ;  /* 0x00006e00ff0677ac */ /* 0x000ea20008000800 */
[----:B------:R-:W3:Y:S01]  /*1270*/  LDCU UR5, c[0x0][0x374] ;  /* 0x00006e80ff0577ac */ /* 0x000ee20008000800 */
[----:B------:R-:W4:Y:S01]  /*1280*/  LDCU UR28, c[0x0][0xb0c] ;  /* 0x00016180ff1c77ac */ /* 0x000f220008000800 */
[----:B------:R-:W4:Y:S01]  /*1290*/  LDCU UR4, c[0x0][0xb20] ;  /* 0x00016400ff0477ac */ /* 0x000f220008000800 */
[----:B------:R-:W4:Y:S01]  /*12a0*/  LDCU.64 UR8, c[0x0][0xb28] ;  /* 0x00016500ff0877ac */ /* 0x000f220008000a00 */
[----:B-1----:R-:W-:Y:S02]  /*12b0*/  UISETP.NE.AND UP0, UPT, UR26, 0x1, UPT ;  /* 0x000000011a00788c */ /* 0x002fe4000bf05270 */
[----:B---3--:R-:W-:Y:S02]  /*12c0*/  UIMAD.WIDE.U32 UR10, UR5, UR27, URZ ;  /* 0x0000001b050a72a5 */ /* 0x008fe4000f8e00ff */
[----:B--2---:R-:W-:-:S02]  /*12d0*/  UIMAD.WIDE.U32 UR12, UR6, UR24, URZ ;  /* 0x00000018060c72a5 */ /* 0x004fc4000f8e00ff */
[----:B----4-:R-:W-:Y:S02]  /*12e0*/  UISETP.NE.AND UP1, UPT, UR28, 0x1, UPT ;  /* 0x000000011c00788c */ /* 0x010fe4000bf25270 */
[----:B------:R-:W-:Y:S01]  /*12f0*/  UISETP.NE.AND UP2, UPT, UR19, 0x1, UPT ;  /* 0x000000011300788c */ /* 0x000fe2000bf45270 */
[----:B------:R-:W-:Y:S02]  /*1300*/  UMOV UR10, UR11 ;  /* 0x0000000b000a7c82 */ /* 0x000fe40008000000 */
[----:B------:R-:W-:Y:S01]  /*1310*/  UMOV UR12, UR13 ;  /* 0x0000000d000c7c82 */ /* 0x000fe20008000000 */
[----:B------:R-:W-:Y:S02]  /*1320*/  @UP0 USHF.R.U32.HI UR5, URZ, UR4, UR10 ;  /* 0x00000004ff050299 */ /* 0x000fe4000801160a */
[----:B------:R-:W-:Y:S02]  /*1330*/  UIMAD.WIDE.U32 UR16, UR20, UR27, URZ ;  /* 0x0000001b141072a5 */ /* 0x000fe4000f8e00ff */
[----:B------:R-:W-:-:S02]  /*1340*/  UIMAD.WIDE.U32 UR10, UR5, UR8, URZ ;  /* 0x00000008050a72a5 */ /* 0x000fc4000f8e00ff */
[----:B------:R-:W-:Y:S02]  /*1350*/  @UP1 USHF.R.U32.HI UR6, URZ, UR25, UR12 ;  /* 0x00000019ff061299 */ /* 0x000fe4000801160c */
[----:B------:R-:W-:Y:S02]  /*1360*/  UIMAD.WIDE.U32 UR14, UR23, UR24, URZ ;  /* 0x00000018170e72a5 */ /* 0x000fe4000f8e00ff */
[----:B------:R-:W-:Y:S01]  /*1370*/  UIMAD.WIDE.U32 UR12, UR6, UR8, URZ ;  /* 0x00000008060c72a5 */ /* 0x000fe2000f8e00ff */
[----:B------:R-:W-:Y:S01]  /*1380*/  UMOV UR16, UR17 ;  /* 0x0000001100107c82 */ /* 0x000fe20008000000 */
[----:B------:R-:W-:Y:S01]  /*1390*/  UMOV UR10, UR11 ;  /* 0x0000000b000a7c82 */ /* 0x000fe20008000000 */
[----:B------:R-:W-:Y:S02]  /*13a0*/  USHF.R.U32.HI UR16, URZ, UR4, UR16 ;  /* 0x00000004ff107299 */ /* 0x000fe40008011610 */
[----:B------:R-:W-:Y:S02]  /*13b0*/  @UP2 USHF.R.U32.HI UR5, URZ, UR9, UR10 ;  /* 0x00000009ff052299 */ /* 0x000fe4000801160a */
[----:B------:R-:W-:Y:S01]  /*13c0*/  UMOV UR7, UR13 ;  /* 0x0000000d00077c82 */ /* 0x000fe20008000000 */
[----:B------:R-:W-:Y:S01]  /*13d0*/  UMOV UR14, UR15 ;  /* 0x0000000f000e7c82 */ /* 0x000fe20008000000 */
[----:B------:R-:W-:-:S02]  /*13e0*/  @UP2 USHF.R.U32.HI UR6, URZ, UR9, UR7 ;  /* 0x00000009ff062299 */ /* 0x000fc40008011607 */
[----:B------:R-:W-:Y:S02]  /*13f0*/  USHF.R.U32.HI UR14, URZ, UR25, UR14 ;  /* 0x00000019ff0e7299 */ /* 0x000fe4000801160e */
[----:B------:R-:W-:Y:S02]  /*1400*/  USEL UR4, UR20, UR16, !UP0 ;  /* 0x0000001014047287 */ /* 0x000fe4000c000000 */
[----:B------:R-:W-:Y:S02]  /*1410*/  UIMAD UR7, UR5, UR19, URZ ;  /* 0x00000013050772a4 */ /* 0x000fe4000f8e02ff */
[----:B------:R-:W-:Y:S02]  /*1420*/  USEL UR5, UR23, UR14, !UP1 ;  /* 0x0000000e17057287 */ /* 0x000fe4000c800000 */
[----:B------:R-:W-:Y:S02]  /*1430*/  UIMAD UR12, UR6, UR19, URZ ;  /* 0x00000013060c72a4 */ /* 0x000fe4000f8e02ff */
[----:B------:R-:W-:-:S02]  /*1440*/  UISETP.GE.AND UP0, UPT, UR4, UR7, UPT ;  /* 0x000000070400728c */ /* 0x000fc4000bf06270 */
[----:B------:R-:W-:Y:S02]  /*1450*/  UIMAD.WIDE.U32 UR10, UR4, UR8, URZ ;  /* 0x00000008040a72a5 */ /* 0x000fe4000f8e00ff */
[----:B------:R-:W-:Y:S02]  /*1460*/  UISETP.GE.OR UP0, UPT, UR5, UR12, UP0 ;  /* 0x0000000c0500728c */ /* 0x000fe40008706670 */
[----:B------:R-:W-:Y:S02]  /*1470*/  UIMAD.WIDE.U32 UR12, UR5, UR8, URZ ;  /* 0x00000008050c72a5 */ /* 0x000fe4000f8e00ff */
[----:B------:R-:W-:Y:S01]  /*1480*/  UIADD3 UR10, UPT, UPT, -UR4, URZ, URZ ;  /* 0x000000ff040a7290 */ /* 0x000fe2000fffe1ff */
[----:B------:R-:W-:Y:S01]  /*1490*/  UMOV UR8, UR11 ;  /* 0x0000000b00087c82 */ /* 0x000fe20008000000 */
[----:B------:R-:W-:Y:S02]  /*14a0*/  UIADD3 UR16, UPT, UPT, -UR5, URZ, URZ ;  /* 0x000000ff05107290 */ /* 0x000fe4000fffe1ff */
[----:B------:R-:W-:-:S03]  /*14b0*/  USHF.R.U32.HI UR8, URZ, UR9, UR8 ;  /* 0x00000009ff087299 */ /* 0x000fc60008011608 */
[----:B------:R-:W-:Y:S01]  /*14c0*/  @!UP0 UMOV UR7, UR13 ;  /* 0x0000000d00078c82 */ /* 0x000fe20008000000 */
[----:B------:R-:W-:Y:S02]  /*14d0*/  UIMAD UR20, UR26, UR10, UR20 ;  /* 0x0000000a1a1472a4 */ /* 0x000fe4000f8e0214 */
[----:B------:R-:W-:Y:S02]  /*14e0*/  USEL UR8, UR4, UR8, !UP2 ;  /* 0x0000000804087287 */ /* 0x000fe4000d000000 */
[----:B------:R-:W-:Y:S02]  /*14f0*/  @!UP0 USHF.R.U32.HI UR7, URZ, UR9, UR7 ;  /* 0x00000009ff078299 */ /* 0x000fe40008011607 */
[----:B------:R-:W-:Y:S02]  /*1500*/  UIADD3 UR9, UPT, UPT, -UR8, URZ, URZ ;  /* 0x000000ff08097290 */ /* 0x000fe4000fffe1ff */
[----:B------:R-:W-:Y:S02]  /*1510*/  @!UP0 USEL UR7, UR5, UR7, !UP2 ;  /* 0x0000000705078287 */ /* 0x000fe4000d000000 */
[----:B------:R-:W-:-:S02]  /*1520*/  UIMAD UR9, UR19, UR9, UR4 ;  /* 0x00000009130972a4 */ /* 0x000fc4000f8e0204 */
[----:B------:R-:W-:Y:S02]  /*1530*/  @!UP0 UIADD3 UR8, UPT, UPT, UR8, -UR7, URZ ;  /* 0x8000000708088290 */ /* 0x000fe4000fffe0ff */
[----:B------:R-:W-:Y:S02]  /*1540*/  @!UP0 UIMAD UR6, UR9, UR6, UR7 ;  /* 0x00000006090682a4 */ /* 0x000fe4000f8e0207 */
[----:B------:R-:W-:Y:S02]  /*1550*/  @!UP0 UIMAD UR4, UR8, UR19, UR5 ;  /* 0x00000013080482a4 */ /* 0x000fe4000f8e0205 */
[----:B------:R-:W-:Y:S02]  /*1560*/  UIMAD UR16, UR28, UR16, UR23 ;  /* 0x000000101c1072a4 */ /* 0x000fe4000f8e0217 */
[----:B------:R-:W-:Y:S01]  /*1570*/  UIMAD UR20, UR4, UR26, UR20 ;  /* 0x0000001a041472a4 */ /* 0x000fe2000f8e0214 */
[----:B------:R-:W-:Y:S02]  /*1580*/  @!UP0 UMOV UR5, UR6 ;  /* 0x0000000600058c82 */ /* 0x000fe40008000000 */
[----:B------:R-:W-:-:S12]  /*1590*/  UIMAD UR16, UR5, UR28, UR16 ;  /* 0x0000001c051072a4 */ /* 0x000fd8000f8e0210 */
.L_x_18:
[----:B------:R-:W-:Y:S02]  /*15a0*/  UISETP.NE.AND UP1, UPT, UR29, 0x1, UPT ;  /* 0x000000011d00788c */ /* 0x000fe4000bf25270 */
[----:B------:R-:W-:Y:S02]  /*15b0*/  UISETP.NE.AND UP0, UPT, UR18, 0x2, UPT ;  /* 0x000000021200788c */ /* 0x000fe4000bf05270 */
[----:B------:R-:W-:Y:S02]  /*15c0*/  ULOP3.LUT UR24, UR22, 0x1000, URZ, 0xc0, !UPT ;  /* 0x0000100016187892 */ /* 0x000fe4000f8ec0ff */
[----:B------:R-:W-:-:S03]  /*15d0*/  USHF.L.U32 UR21, UR30, UR21, URZ ;  /* 0x000000151e157299 */ /* 0x000fc600080006ff */
[----:B------:R-:W-:Y:S09]  /*15e0*/  BRA.U UP1, `(.L_x_19) ;  /* 0x0000000101447547 */ /* 0x000ff2000b800000 */
[----:B------:R-:W1:Y:S01]  /*15f0*/  LDCU.128 UR8, c[0x0][0xb10] ;  /* 0x00016200ff0877ac */ /* 0x000e620008000c00 */
[----:B------:R-:W2:Y:S01]  /*1600*/  LDCU UR12, c[0x0][0xb0c] ;  /* 0x00016180ff0c77ac */ /* 0x000ea20008000800 */
[----:B------:R-:W3:Y:S01]  /*1610*/  LDCU UR13, c[0x0][0xb20] ;  /* 0x00016400ff0d77ac */ /* 0x000ee20008000800 */
[----:B-1----:R-:W-:Y:S02]  /*1620*/  UIMAD.WIDE.U32 UR6, UR16, UR8, URZ ;  /* 0x00000008100672a5 */ /* 0x002fe4000f8e00ff */
[----:B------:R-:W-:Y:S02]  /*1630*/  UIMAD.WIDE.U32 UR4, UR20, UR11, URZ ;  /* 0x0000000b140472a5 */ /* 0x000fe4000f8e00ff */
[----:B--2---:R-:W-:Y:S02]  /*1640*/  UISETP.NE.AND UP2, UPT, UR12, 0x1, UPT ;  /* 0x000000010c00788c */ /* 0x004fe4000bf45270 */
[----:B------:R-:W-:Y:S01]  /*1650*/  UISETP.NE.AND UP1, UPT, UR10, 0x1, UPT ;  /* 0x000000010a00788c */ /* 0x000fe2000bf25270 */
[----:B------:R-:W-:-:S02]  /*1660*/  UMOV UR6, UR7 ;  /* 0x0000000700067c82 */ /* 0x000fc40008000000 */
[----:B------:R-:W-:Y:S01]  /*1670*/  UMOV UR4, UR5 ;  /* 0x0000000500047c82 */ /* 0x000fe20008000000 */
[----:B------:R-:W-:Y:S02]  /*1680*/  USHF.R.U32.HI UR6, URZ, UR9, UR6 ;  /* 0x00000009ff067299 */ /* 0x000fe40008011606 */
[----:B---3--:R-:W-:Y:S02]  /*1690*/  USHF.R.U32.HI UR4, URZ, UR13, UR4 ;  /* 0x0000000dff047299 */ /* 0x008fe40008011604 */
[----:B------:R-:W-:Y:S02]  /*16a0*/  USEL UR5, UR16, UR6, !UP2 ;  /* 0x0000000610057287 */ /* 0x000fe4000d000000 */
[----:B------:R-:W-:-:S04]  /*16b0*/  USEL UR4, UR20, UR4, !UP1 ;  /* 0x0000000414047287 */ /* 0x000fc8000c800000 */
[----:B------:R-:W-:Y:S02]  /*16c0*/  UIADD3 UR6, UPT, UPT, -UR4, UR5, URZ ;  /* 0x0000000504067290 */ /* 0x000fe4000fffe1ff */
[----:B------:R-:W-:Y:S02]  /*16d0*/  UIADD3 UR4, UPT, UPT, UR4, -UR5, URZ ;  /* 0x8000000504047290 */ /* 0x000fe4000fffe0ff */
[----:B------:R-:W-:Y:S02]  /*16e0*/  UIMAD UR20, UR6, UR10, UR20 ;  /* 0x0000000a061472a4 */ /* 0x000fe4000f8e0214 */
[----:B------:R-:W-:-:S12]  /*16f0*/  UIMAD UR16, UR4, UR12, UR16 ;  /* 0x0000000c041072a4 */ /* 0x000fd8000f8e0210 */
.L_x_19:
[----:B------:R-:W-:Y:S05]  /*1700*/  BRA.U !UP5, `(.L_x_20) ;  /* 0x000000010d0c7547 */ /* 0x000fea000b800000 */
[----:B------:R-:W-:Y:S01]  /*1710*/  UCGABAR_WAIT ;  /* 0x0000000000007dc7 */ /* 0x000fe20008000000 */
[----:B------:R-:W-:Y:S01]  /*1720*/  CCTL.IVALL ;  /* 0x00000000ff00798f */ /* 0x000fe20002000000 */
[----:B------:R-:W-:Y:S05]  /*1730*/  BRA `(.L_x_21) ;  /* 0x0000000000047947 */ /* 0x000fea0003800000 */
.L_x_20:
[----:B------:R-:W-:Y:S06]  /*1740*/  BAR.SYNC.DEFER_BLOCKING 0x0 ;  /* 0x0000000000007b1d */ /* 0x000fec0000010000 */
.L_x_21:
[----:B------:R-:W-:Y:S05]  /*1750*/  BRA.U UP0, `(.L_x_22) ;  /* 0x0000001100ec7547 */ /* 0x000fea000b800000 */
[----:B------:R-:W1:Y:S01]  /*1760*/  LDCU UR6, c[0x0][0x38c] ;  /* 0x00007180ff0677ac */ /* 0x000e620008000800 */
[----:B------:R-:W-:Y:S01]  /*1770*/  PLOP3.LUT P1, PT, PT, PT, UP3, 0x80, 0x8 ;  /* 0x000000000008781c */ /* 0x000fe20003f2f038 */
[----:B------:R-:W-:Y:S01]  /*1780*/  IMAD.MOV.U32 R12, RZ, RZ, 0x1 ;  /* 0x00000001ff0c7424 */ /* 0x000fe200078e00ff */
[----:B------:R-:W-:Y:S01]  /*1790*/  ISETP.NE.AND P2, PT, R0, RZ, P3 ;  /* 0x000000ff0000720c */ /* 0x000fe20001f45270 */
[----:B------:R-:W-:Y:S01]  /*17a0*/  USHF.L.U32 UR7, UR23, 0x7, URZ ;  /* 0x0000000717077899 */ /* 0x000fe200080006ff */
[----:B------:R-:W-:Y:S01]  /*17b0*/  PLOP3.LUT P1, PT, P1, PT, PT, 0x8, 0x80 ;  /* 0x000000000080781c */ /* 0x000fe20000f2e170 */
[----:B------:R-:W-:Y:S01]  /*17c0*/  USHF.L.U32 UR47, UR23, 0x6, URZ ;  /* 0x00000006172f7899 */ /* 0x000fe200080006ff */
[----:B------:R-:W-:Y:S01]  /*17d0*/  CS2R R10, SRZ ;  /* 0x00000000000a7805 */ /* 0x000fe2000001ff00 */
[----:B------:R-:W-:Y:S01]  /*17e0*/  UISETP.NE.AND UP1, UPT, UR18, URZ, UPT ;  /* 0x000000ff1200728c */ /* 0x000fe2000bf25270 */
[----:B------:R-:W-:Y:S01]  /*17f0*/  IMAD.MOV.U32 R9, RZ, RZ, RZ ;  /* 0x000000ffff097224 */ /* 0x000fe200078e00ff */
[----:B------:R-:W2:Y:S01]  /*1800*/  LDCU UR39, c[0x0][0x370] ;  /* 0x00006e00ff2777ac */ /* 0x000ea20008000800 */
[----:B------:R-:W-:Y:S01]  /*1810*/  IMAD.MOV.U32 R8, RZ, RZ, 0x1 ;  /* 0x00000001ff087424 */ /* 0x000fe200078e00ff */
[----:B------:R-:W3:Y:S01]  /*1820*/  LDCU.64 UR26, c[0x0][0x348] ;  /* 0x00006900ff1a77ac */ /* 0x000ee20008000a00 */
[----:B-1----:R-:W-:-:S02]  /*1830*/  UIADD3 UR5, UPT, UPT, UR6, 0x3f, URZ ;  /* 0x0000003f06057890 */ /* 0x002fc4000fffe0ff */
[----:B------:R-:W-:Y:S02]  /*1840*/  UIADD3 UR48, UPT, UPT, UR6, 0x7e, URZ ;  /* 0x0000007e06307890 */ /* 0x000fe4000fffe0ff */
[----:B------:R-:W-:Y:S01]  /*1850*/  USHF.R.S32.HI UR4, URZ, 0x1f, UR5 ;  /* 0x0000001fff047899 */ /* 0x000fe20008011405 */
[----:B------:R-:W1:Y:S03]  /*1860*/  LDCU UR38, c[0x0][0x374] ;  /* 0x00006e80ff2677ac */ /* 0x000e660008000800 */
[----:B------:R-:W-:Y:S02]  /*1870*/  ULEA.HI UR4, UR4, UR5, URZ, 0x6 ;  /* 0x0000000504047291 */ /* 0x000fe4000f8f30ff */
[----:B------:R-:W-:Y:S02]  /*1880*/  UIADD3 UR5, UPT, UPT, UR6, -0x1, URZ ;  /* 0xffffffff06057890 */ /* 0x000fe4000fffe0ff */
[----:B------:R-:W-:-:S02]  /*1890*/  USHF.R.S32.HI UR41, URZ, 0x6, UR4 ;  /* 0x00000006ff297899 */ /* 0x000fc40008011404 */
[----:B------:R-:W-:Y:S02]  /*18a0*/  UISETP.GE.U32.AND UP2, UPT, UR5, -0x7f, UPT ;  /* 0xffffff810500788c */ /* 0x000fe4000bf46070 */
[----:B------:R-:W-:Y:S02]  /*18b0*/  UISETP.LT.U32.AND UP0, UPT, UR41, 0x4, UPT ;  /* 0x000000042900788c */ /* 0x000fe4000bf01070 */
[----:B------:R-:W-:Y:S02]  /*18c0*/  ULOP3.LUT UR5, UR7, 0x80, URZ, 0xc0, !UPT ;  /* 0x0000008007057892 */ /* 0x000fe4000f8ec0ff */
[----:B------:R-:W-:Y:S02]  /*18d0*/  USEL UR40, UR41, 0x4, UP0 ;  /* 0x0000000429287887 */ /* 0x000fe40008000000 */
[----:B------:R-:W-:Y:S02]  /*18e0*/  ULEA.HI UR44, UR24, UR5, URZ, 0x1a ;  /* 0x00000005182c7291 */ /* 0x000fe4000f8fd0ff */
[----:B------:R-:W-:-:S02]  /*18f0*/  UIADD3 UR4, UPT, UPT, UR40, -0x1, URZ ;  /* 0xffffffff28047890 */ /* 0x000fc4000fffe0ff */
[----:B------:R-:W-:Y:S02]  /*1900*/  @UP2 UIADD3 UR4, UPT, UPT, UR40, URZ, URZ ;  /* 0x000000ff28042290 */ /* 0x000fe4000fffe0ff */
[----:B------:R-:W-:Y:S02]  /*1910*/  ULOP3.LUT UR47, UR47, 0x40, URZ, 0xc0, !UPT ;  /* 0x000000402f2f7892 */ /* 0x000fe4000f8ec0ff */
[----:B------:R-:W-:Y:S02]  /*1920*/  USEL UR25, UR37, 0x2, UP1 ;  /* 0x0000000225197887 */ /* 0x000fe40008800000 */
[----:B------:R-:W-:Y:S02]  /*1930*/  UIADD3 UR45, UPT, UPT, UR41, -UR40, URZ ;  /* 0x80000028292d7290 */ /* 0x000fe4000fffe0ff */
[----:B------:R-:W-:Y:S02]  /*1940*/  UIADD3 UR28, UPT, UPT, UR4, 0x1, URZ ;  /* 0x00000001041c7890 */ /* 0x000fe4000fffe0ff */
[----:B------:R-:W-:Y:S01]  /*1950*/  UIADD3 UR43, UPT, UPT, -UR4, URZ, URZ ;  /* 0x000000ff042b7290 */ /* 0x000fe2000fffe1ff */
[----:B-123--:R-:W-:-:S11]  /*1960*/  UMOV UR5, URZ ;  /* 0x000000ff00057c82 */ /* 0x00efd60008000000 */
.L_x_42:
[----:B------:R-:W-:Y:S01]  /*1970*/  UISETP.NE.AND UP0, UPT, UR46, URZ, UPT ;  /* 0x000000ff2e00728c */ /* 0x000fe2000bf05270 */
[----:B-1----:R-:W1:Y:S08]  /*1980*/  S2UR UR46, SR_CgaCtaId ;  /* 0x00000000002e79c3 */ /* 0x002e700000008800 */
[----:B------:R-:W-:Y:S05]  /*1990*/  BRA.U UP0, `(.L_x_23) ;  /* 0x0000000100347547 */ /* 0x000fea000b800000 */
[----:B------:R-:W2:Y:S01]  /*19a0*/  S2R R0, SR_CgaCtaId ;  /* 0x0000000000007919 */ /* 0x000ea20000008800 */
[----:B------:R-:W-:Y:S02]  /*19b0*/  MOV R3, 0x400 ;  /* 0x0000040000037802 */ /* 0x000fe40000000f00 */
[----:B------:R-:W-:Y:S02]  /*19c0*/  SHF.L.U32 R2, R8, 0x1f, RZ ;  /* 0x0000001f08027819 */ /* 0x000fe400000006ff */
[----:B--2---:R-:W-:-:S05]  /*19d0*/  LEA R0, R0, R3, 0x18 ;  /* 0x0000000300007211 */ /* 0x004fca00078ec0ff */
[----:B------:R-:W-:-:S04]  /*19e0*/  IMAD R3, R9, 0x8, R0 ;  /* 0x0000000809037824 */ /* 0x000fc800078e0200 */
[----:B------:R-:W2:Y:S02]  /*19f0*/  SYNCS.PHASECHK.TRANS64.TRYWAIT P0, [R3+URZ+0xe0], R2 ;  /* 0x0000e002030075a7 */ /* 0x000ea400080011ff */
[----:B--2---:R-:W-:Y:S05]  /*1a00*/  @!P0 BRA `(.L_x_24) ;  /* 0x00000074003c8947 */ /* 0x004fea0003800000 */
.L_x_123:
[----:B------:R-:W-:Y:S01]  /*1a10*/  VIADD R9, R9, 0x1 ;  /* 0x0000000109097836 */ /* 0x000fe20000000000 */
[----:B------:R2:W-:Y:S04]  /*1a20*/  SYNCS.ARRIVE.TRANS64.A1T0 RZ, [R3+URZ+0xd0], RZ ;  /* 0x0000d0ff03ff79a7 */ /* 0x0005e800081000ff */
[----:B------:R-:W-:-:S04]  /*1a30*/  ISETP.NE.AND P0, PT, R9, 0x2, PT ;  /* 0x000000020900780c */ /* 0x000fc80003f05270 */
[----:B------:R-:W-:Y:S02]  /*1a40*/  SEL R9, R9, RZ, P0 ;  /* 0x000000ff09097207 */ /* 0x000fe40000000000 */
[----:B--2---:R-:W-:-:S04]  /*1a50*/  SEL R3, RZ, 0x1, P0 ;  /* 0x00000001ff037807 */ /* 0x004fc80000000000 */
[----:B------:R-:W-:-:S07]  /*1a60*/  LOP3.LUT R8, R8, R3, RZ, 0x3c, !PT ;  /* 0x0000000308087212 */ /* 0x000fce00078e3cff */
.L_x_23:
[----:B------:R-:W-:Y:S01]  /*1a70*/  UMOV UR6, 0x400 ;  /* 0x0000040000067882 */ /* 0x000fe20000000000 */
[----:B------:R-:W-:Y:S01]  /*1a80*/  SHF.L.U32 R0, R12, 0x1f, RZ ;  /* 0x0000001f0c007819 */ /* 0x000fe200000006ff */
[----:B-1----:R-:W-:Y:S02]  /*1a90*/  ULEA UR6, UR46, UR6, 0x18 ;  /* 0x000000062e067291 */ /* 0x002fe4000f8ec0ff */
[----:B------:R-:W-:Y:S02]  /*1aa0*/  UISETP.GE.U32.AND UP0, UPT, UR48, 0x7f, UPT ;  /* 0x0000007f3000788c */ /* 0x000fe4000bf06070 */
[----:B------:R-:W-:Y:S02]  /*1ab0*/  ULEA UR4, UR5, UR6, 0x3 ;  /* 0x0000000605047291 */ /* 0x000fe4000f8e18ff */
[----:B------:R-:W-:Y:S01]  /*1ac0*/  ULEA UR11, UR20, UR47, 0x7 ;  /* 0x0000002f140b7291 */ /* 0x000fe2000f8e38ff */
[----:B------:R-:W-:-:S06]  /*1ad0*/  UMOV UR7, URZ ;  /* 0x000000ff00077c82 */ /* 0x000fcc0008000000 */
[----:B------:R1:W2:Y:S01]  /*1ae0*/  SYNCS.PHASECHK.TRANS64.TRYWAIT P0, [UR4+0x20], R0 ;  /* 0x00002000ff0075a7 */ /* 0x0002a20008001104 */
[----:B------:R-:W-:-:S04]  /*1af0*/  ULEA.HI UR4, UR16, UR16, URZ, 0x1 ;  /* 0x0000001010047291 */ /* 0x000fc8000f8f08ff */
[----:B------:R-:W-:-:S04]  /*1b00*/  USHF.L.U32 UR4, UR4, 0x7, URZ ;  /* 0x0000000704047899 */ /* 0x000fc800080006ff */
[----:B------:R-:W-:-:S04]  /*1b10*/  ULOP3.LUT UR35, UR4, 0xffffff00, URZ, 0xc0, !UPT ;  /* 0xffffff0004237892 */ /* 0x000fc8000f8ec0ff */
[----:B------:R-:W-:Y:S01]  /*1b20*/  UIADD3 UR35, UPT, UPT, UR44, UR35, URZ ;  /* 0x000000232c237290 */ /* 0x000fe2000fffe0ff */
[----:B------:R-:W-:Y:S11]  /*1b30*/  BRA.U !UP0, `(.L_x_25) ;  /* 0x0000000108c47547 */ /* 0x000ff6000b800000 */
[----:B------:R-:W-:Y:S01]  /*1b40*/  UMOV UR13, UR43 ;  /* 0x0000002b000d7c82 */ /* 0x000fe20008000000 */
[----:B------:R-:W-:Y:S01]  /*1b50*/  UMOV UR4, UR5 ;  /* 0x0000000500047c82 */ /* 0x000fe20008000000 */
[----:B------:R-:W-:-:S05]  /*1b60*/  UMOV UR34, URZ ;  /* 0x000000ff00227c82 */ /* 0x000fca0008000000 */
.L_x_31:
[----:B------:R-:W-:Y:S01]  /*1b70*/  ULEA UR33, UR4, UR6, 0x3 ;  /* 0x0000000604217291 */ /* 0x000fe2000f8e18ff */
[----:B--2---:R-:W-:Y:S01]  /*1b80*/  @P3 MOV R2, 0x6000 ;  /* 0x0000600000023802 */ /* 0x004fe20000000f00 */
[----:B--234-:R-:W-:Y:S10]  /*1b90*/  @P0 BRA `(.L_x_26) ;  /* 0x00000000000c0947 */ /* 0x01cff40003800000 */
[----:B------:R-:W-:-:S04]  /*1ba0*/  SHF.L.U32 R3, R12, 0x1f, RZ ;  /* 0x0000001f0c037819 */ /* 0x000fc800000006ff */
[----:B------:R-:W2:Y:S02]  /*1bb0*/  SYNCS.PHASECHK.TRANS64.TRYWAIT P0, [UR33+0x20], R3 ;  /* 0x00002003ff0075a7 */ /* 0x000ea40008001121 */
[----:B--2---:R-:W-:Y:S05]  /*1bc0*/  @!P0 BRA `(.L_x_27) ;  /* 0x0000007000e08947 */ /* 0x004fea0003800000 */
.L_x_26:
[----:B------:R2:W-:Y:S01]  /*1bd0*/  @P3 SYNCS.ARRIVE.TRANS64 RZ, [UR33], R2 ;  /* 0x00000002ffff39a7 */ /* 0x0005e20008000021 */
[----:B------:R-:W-:Y:S02]  /*1be0*/  ULOP3.LUT UR5, UR25, 0x2, URZ, 0xfc, !UPT ;  /* 0x0000000219057892 */ /* 0x000fe4000f8efcff */
[----:B------:R-:W-:Y:S02]  /*1bf0*/  UIADD3 UR13, UPT, UPT, UR13, 0x1, URZ ;  /* 0x000000010d0d7890 */ /* 0x000fe4000fffe0ff */
[----:B------:R-:W-:Y:S02]  /*1c00*/  UISETP.NE.AND UP0, UPT, UR5, 0x2, UPT ;  /* 0x000000020500788c */ /* 0x000fe4000bf05270 */
[----:B------:R-:W-:-:S07]  /*1c10*/  UISETP.NE.AND UP2, UPT, UR13, 0x1, UPT ;  /* 0x000000010d00788c */ /* 0x000fce000bf45270 */
[----:B------:R-:W-:Y:S05]  /*1c20*/  BRA.U UP0, `(.L_x_28) ;  /* 0x0000000100047547 */ /* 0x000fea000b800000 */
[----:B------:R-:W-:Y:S05]  /*1c30*/  BPT.TRAP 0x1 ;  /* 0x000000040000795c */ /* 0x000fea0000300000 */
.L_x_28:
[----:B------:R-:W-:Y:S04]  /*1c40*/  BSSY.RECONVERGENT B0, `(.L_x_29) ;  /* 0x0000003000007945 */ /* 0x000fe80003800200 */
[----:B------:R-:W-:Y:S05]  /*1c50*/  @!P2 BRA `(.L_x_30) ;  /* 0x000000000004a947 */ /* 0x000fea0003800000 */
[----:B------:R-:W-:Y:S05]  /*1c60*/  BPT.TRAP 0x1 ;  /* 0x000000040000795c */ /* 0x000fea0000300000 */
.L_x_30:
[----:B------:R-:W-:Y:S05]  /*1c70*/  BSYNC.RECONVERGENT B0 ;  /* 0x0000000000007941 */ /* 0x000fea0003800200 */
.L_x_29:
[----:B------:R-:W-:Y:S02]  /*1c80*/  UIADD3 UR5, UPT, UPT, UR4, 0x1, URZ ;  /* 0x0000000104057890 */ /* 0x000fe4000fffe0ff */
[----:B------:R-:W-:Y:S02]  /*1c90*/  ULEA UR32, UR4, UR24, 0xd ;  /* 0x0000001804207291 */ /* 0x000fe4000f8e68ff */
[----:B------:R-:W-:Y:S02]  /*1ca0*/  UISETP.NE.AND UP0, UPT, UR5, 0x4, UPT ;  /* 0x000000040500788c */ /* 0x000fe4000bf05270 */
[----:B------:R-:W-:Y:S02]  /*1cb0*/  UIADD3 UR16, UP1, UPT, UR26, 0x80, URZ ;  /* 0x000000801a107890 */ /* 0x000fe4000ff3e0ff */
[----:B------:R-:W-:Y:S02]  /*1cc0*/  USEL UR8, URZ, 0x1, UP0 ;  /* 0x00000001ff087887 */ /* 0x000fe40008000000 */
[----:B------:R-:W-:-:S02]  /*1cd0*/  USEL UR5, UR5, URZ, UP0 ;  /* 0x000000ff05057287 */ /* 0x000fc40008000000 */
[----:B------:R-:W-:Y:S02]  /*1ce0*/  UIADD3 UR14, UP0, UPT, UR26, 0x180, URZ ;  /* 0x000001801a0e7890 */ /* 0x000fe4000ff1e0ff */
[----:B------:R-:W-:Y:S01]  /*1cf0*/  LOP3.LUT R12, R12, UR8, RZ, 0x3c, !PT ;  /* 0x000000080c0c7c12 */ /* 0x000fe2000f8e3cff */
[----:B------:R-:W-:Y:S02]  /*1d00*/  ULEA UR8, UR4, UR6, 0xc ;  /* 0x0000000604087291 */ /* 0x000fe4000f8e60ff */
[----:B------:R-:W-:Y:S01]  /*1d10*/  ULEA UR7, UR5, UR6, 0x3 ;  /* 0x0000000605077291 */ /* 0x000fe2000f8e18ff */
[----:B-1----:R-:W-:Y:S01]  /*1d20*/  SHF.L.U32 R0, R12, 0x1f, RZ ;  /* 0x0000001f0c007819 */ /* 0x002fe200000006ff */
[----:B------:R-:W-:Y:S02]  /*1d30*/  ULOP3.LUT UR33, UR33, 0xfefffff8, URZ, 0xc0, !UPT ;  /* 0xfefffff821217892 */ /* 0x000fe4000f8ec0ff */
[----:B------:R-:W-:Y:S02]  /*1d40*/  UIADD3.X UR17, UPT, UPT, URZ, UR27, URZ, UP1, !UPT ;  /* 0x0000001bff117290 */ /* 0x000fe40008ffe4ff */
[----:B------:R-:W-:-:S02]  /*1d50*/  UIADD3 UR32, UPT, UPT, UR6, 0x8400, UR32 ;  /* 0x0000840006207890 */ /* 0x000fc4000fffe020 */
[----:B------:R-:W-:Y:S01]  /*1d60*/  UPRMT UR4, URZ, 0x5410, UR21 ;  /* 0x00005410ff047896 */ /* 0x000fe20008000015 */
[----:B------:R3:W4:Y:S01]  /*1d70*/  SYNCS.PHASECHK.TRANS64.TRYWAIT P0, [UR7+0x20], R0 ;  /* 0x00002000ff0075a7 */ /* 0x0007220008001107 */
[----:B------:R-:W-:Y:S02]  /*1d80*/  UIADD3 UR8, UPT, UPT, UR8, 0x10400, URZ ;  /* 0x0001040008087890 */ /* 0x000fe4000fffe0ff */
[----:B------:R-:W-:Y:S01]  /*1d90*/  UIADD3.X UR15, UPT, UPT, URZ, UR27, URZ, UP0, !UPT ;  /* 0x0000001bff0f7290 */ /* 0x000fe200087fe4ff */
[----:B------:R-:W-:Y:S01]  /*1da0*/  UMOV UR18, 0x0 ;  /* 0x0000000000127882 */ /* 0x000fe20000000000 */
[----:B------:R-:W-:Y:S01]  /*1db0*/  UMOV UR19, 0x10000000 ;  /* 0x1000000000137882 */ /* 0x000fe20000000000 */
[----:B------:R-:W-:Y:S01]  /*1dc0*/  UMOV UR10, UR34 ;  /* 0x00000022000a7c82 */ /* 0x000fe20008000000 */
[----:B------:R-:W-:Y:S01]  /*1dd0*/  UMOV UR12, UR36 ;  /* 0x00000024000c7c82 */ /* 0x000fe20008000000 */
[----:B------:R-:W-:Y:S01]  /*1de0*/  UMOV UR9, UR33 ;  /* 0x0000002100097c82 */ /* 0x000fe20008000000 */
[----:B------:R1:W-:Y:S01]  /*1df0*/  UTMALDG.3D.MULTICAST.2CTA [UR32], [UR16], UR4, desc[UR18] ;  /* 0x00001220100073b4 */ /* 0x0003e20008211804 */
[----:B------:R-:W-:-:S02]  /*1e00*/  UMOV UR7, UR28 ;  /* 0x0000001c00077c82 */ /* 0x000fc40008000000 */
[----:B------:R3:W-:Y:S01]  /*1e10*/  UTMALDG.3D.2CTA [UR8], [UR14], desc[UR18] ;  /* 0x000012080e0075b4 */ /* 0x0007e20008211000 */
[----:B-1----:R-:W-:Y:S01]  /*1e20*/  UIADD3 UR34, UPT, UPT, UR34, 0x40, URZ ;  /* 0x0000004022227890 */ /* 0x002fe2000fffe0ff */
[----:B------:R-:W-:Y:S01]  /*1e30*/  UMOV UR4, UR5 ;  /* 0x0000000500047c82 */ /* 0x000fe20008000000 */
[----:B------:R-:W-:Y:S10]  /*1e40*/  BRA.U UP2, `(.L_x_31) ;  /* 0xfffffffd02487547 */ /* 0x000ff4000b83ffff */
.L_x_25:
[----:B------:R-:W-:Y:S01]  /*1e50*/  ULEA UR4, UR5, UR6, 0x3 ;  /* 0x0000000605047291 */ /* 0x000fe2000f8e18ff */
[----:B-1-3--:R-:W-:Y:S01]  /*1e60*/  SHF.L.U32 R0, R12, 0x1f, RZ ;  /* 0x0000001f0c007819 */ /* 0x00afe200000006ff */
[----:B------:R-:W-:Y:S01]  /*1e70*/  @!P1 SYNCS.ARRIVE.TRANS64.A1T0 RZ, [UR6+0x68], RZ ;  /* 0x000068ffffff99a7 */ /* 0x000fe20008100006 */
[----:B------:R-:W-:-:S06]  /*1e80*/  UISETP.GT.AND UP0, UPT, UR41, UR40, UPT ;  /* 0x000000282900728c */ /* 0x000fcc000bf04270 */
[----:B--2-4-:R1:W2:Y:S03]  /*1e90*/  SYNCS.PHASECHK.TRANS64.TRYWAIT P0, [UR4+0x20], R0 ;  /* 0x00002000ff0075a7 */ /* 0x0142a60008001104 */
[----:B------:R-:W-:Y:S05]  /*1ea0*/  BRA.U !UP0, `(.L_x_32) ;  /* 0x0000000108c47547 */ /* 0x000fea000b800000 */
[----:B------:R-:W-:Y:S01]  /*1eb0*/  UIADD3 UR13, UPT, UPT, UR45, UR7, URZ ;  /* 0x000000072d0d7290 */ /* 0x000fe2000fffe0ff */
[----:B------:R-:W-:-:S11]  /*1ec0*/  UMOV UR4, UR5 ;  /* 0x0000000500047c82 */ /* 0x000fd60008000000 */
.L_x_38:
[----:B------:R-:W-:Y:S01]  /*1ed0*/  ULEA UR17, UR4, UR6, 0x3 ;  /* 0x0000000604117291 */ /* 0x000fe2000f8e18ff */
[----:B--2---:R-:W-:Y:S01]  /*1ee0*/  @P3 MOV R2, 0x6000 ;  /* 0x0000600000023802 */ /* 0x004fe20000000f00 */
[----:B--2-4-:R-:W-:Y:S10]  /*1ef0*/  @P0 BRA `(.L_x_33) ;  /* 0x00000000000c0947 */ /* 0x014ff40003800000 */
[----:B------:R-:W-:-:S04]  /*1f00*/  SHF.L.U32 R3, R12, 0x1f, RZ ;  /* 0x0000001f0c037819 */ /* 0x000fc800000006ff */
[----:B------:R-:W2:Y:S02]  /*1f10*/  SYNCS.PHASECHK.TRANS64.TRYWAIT P0, [UR17+0x20], R3 ;  /* 0x00002003ff0075a7 */ /* 0x000ea40008001111 */
[----:B--2---:R-:W-:Y:S05]  /*1f20*/  @!P0 BRA `(.L_x_34) ;  /* 0x0000007000208947 */ /* 0x004fea0003800000 */
.L_x_33:
[----:B------:R2:W-:Y:S01]  /*1f30*/  @P3 SYNCS.ARRIVE.TRANS64 RZ, [UR17], R2 ;  /* 0x00000002ffff39a7 */ /* 0x0005e20008000011 */
[----:B------:R-:W-:-:S04]  /*1f40*/  ULOP3.LUT UR5, UR25, 0x2, URZ, 0xfc, !UPT ;  /* 0x0000000219057892 */ /* 0x000fc8000f8efcff */
[----:B------:R-:W-:-:S09]  /*1f50*/  UISETP.NE.AND UP0, UPT, UR5, 0x2, UPT ;  /* 0x000000020500788c */ /* 0x000fd2000bf05270 */
[----:B------:R-:W-:Y:S05]  /*1f60*/  BRA.U UP0, `(.L_x_35) ;  /* 0x0000000100047547 */ /* 0x000fea000b800000 */
[----:B------:R-:W-:Y:S05]  /*1f70*/  BPT.TRAP 0x1 ;  /* 0x000000040000795c */ /* 0x000fea0000300000 */
.L_x_35:
[----:B------:R-:W-:Y:S04]  /*1f80*/  BSSY.RECONVERGENT B0, `(.L_x_36) ;  /* 0x0000003000007945 */ /* 0x000fe80003800200 */
[----:B------:R-:W-:Y:S05]  /*1f90*/  @!P2 BRA `(.L_x_37) ;  /* 0x000000000004a947 */ /* 0x000fea0003800000 */
[----:B------:R-:W-:Y:S05]  /*1fa0*/  BPT.TRAP 0x1 ;  /* 0x000000040000795c */ /* 0x000fea0000300000 */
.L_x_37:
[----:B------:R-:W-:Y:S05]  /*1fb0*/  BSYNC.RECONVERGENT B0 ;  /* 0x0000000000007941 */ /* 0x000fea0003800200 */
.L_x_36:
[----:B------:R-:W-:Y:S02]  /*1fc0*/  UIADD3 UR5, UPT, UPT, UR4, 0x1, URZ ;  /* 0x0000000104057890 */ /* 0x000fe4000fffe0ff */
[----:B------:R-:W-:Y:S02]  /*1fd0*/  ULEA UR16, UR4, UR24, 0xd ;  /* 0x0000001804107291 */ /* 0x000fe4000f8e68ff */
[----:B------:R-:W-:Y:S02]  /*1fe0*/  UISETP.NE.AND UP0, UPT, UR5, 0x4, UPT ;  /* 0x000000040500788c */ /* 0x000fe4000bf05270 */
[----:B------:R-:W-:Y:S02]  /*1ff0*/  UIADD3 UR22, UP1, UPT, UR26, 0x80, URZ ;  /* 0x000000801a167890 */ /* 0x000fe4000ff3e0ff */
[----:B------:R-:W-:Y:S02]  /*2000*/  USEL UR9, URZ, 0x1, UP0 ;  /* 0x00000001ff097887 */ /* 0x000fe40008000000 */
[----:B------:R-:W-:-:S02]  /*2010*/  USEL UR5, UR5, URZ, UP0 ;  /* 0x000000ff05057287 */ /* 0x000fc40008000000 */
[----:B------:R-:W-:Y:S02]  /*2020*/  UIADD3 UR14, UP0, UPT, UR26, 0x180, URZ ;  /* 0x000001801a0e7890 */ /* 0x000fe4000ff1e0ff */
[----:B------:R-:W-:Y:S01]  /*2030*/  ULEA UR8, UR5, UR6, 0x3 ;  /* 0x0000000605087291 */ /* 0x000fe2000f8e18ff */
[----:B------:R-:W-:Y:S01]  /*2040*/  LOP3.LUT R12, R12, UR9, RZ, 0x3c, !PT ;  /* 0x000000090c0c7c12 */ /* 0x000fe2000f8e3cff */
[----:B------:R-:W-:Y:S02]  /*2050*/  USHF.L.U32 UR18, UR7, 0x6, URZ ;  /* 0x0000000607127899 */ /* 0x000fe400080006ff */
[----:B------:R-:W-:Y:S01]  /*2060*/  ULOP3.LUT UR17, UR17, 0xfefffff8, URZ, 0xc0, !UPT ;  /* 0xfefffff811117892 */ /* 0x000fe2000f8ec0ff */
[----:B-1----:R-:W-:Y:S01]  /*2070*/  SHF.L.U32 R0, R12, 0x1f, RZ ;  /* 0x0000001f0c007819 */ /* 0x002fe200000006ff */
[----:B------:R-:W-:Y:S02]  /*2080*/  UIADD3 UR16, UPT, UPT, UR6, 0x8400, UR16 ;  /* 0x0000840006107890 */ /* 0x000fe4000fffe010 */
[----:B------:R-:W-:Y:S01]  /*2090*/  UIADD3.X UR23, UPT, UPT, URZ, UR27, URZ, UP1, !UPT ;  /* 0x0000001bff177290 */ /* 0x000fe20008ffe4ff */
[----:B------:R3:W4:Y:S01]  /*20a0*/  SYNCS.PHASECHK.TRANS64.TRYWAIT P0, [UR8+0x20], R0 ;  /* 0x00002000ff0075a7 */ /* 0x0007220008001108 */
[----:B------:R-:W-:-:S02]  /*20b0*/  ULEA UR8, UR4, UR6, 0xc ;  /* 0x0000000604087291 */ /* 0x000fc4000f8e60ff */
[----:B------:R-:W-:Y:S02]  /*20c0*/  UPRMT UR4, URZ, 0x5410, UR21 ;  /* 0x00005410ff047896 */ /* 0x000fe40008000015 */
[----:B------:R-:W-:Y:S02]  /*20d0*/  UIADD3 UR8, UPT, UPT, UR8, 0x10400, URZ ;  /* 0x0001040008087890 */ /* 0x000fe4000fffe0ff */
[----:B------:R-:W-:Y:S01]  /*20e0*/  UIADD3.X UR15, UPT, UPT, URZ, UR27, URZ, UP0, !UPT ;  /* 0x0000001bff0f7290 */ /* 0x000fe200087fe4ff */
[----:B------:R-:W-:Y:S01]  /*20f0*/  UMOV UR30, 0x0 ;  /* 0x00000000001e7882 */ /* 0x000fe20000000000 */
[----:B------:R-:W-:Y:S01]  /*2100*/  UMOV UR31, 0x10000000 ;  /* 0x10000000001f7882 */ /* 0x000fe20000000000 */
[----:B------:R-:W-:Y:S01]  /*2110*/  UMOV UR19, UR35 ;  /* 0x0000002300137c82 */ /* 0x000fe20008000000 */
[----:B------:R-:W-:Y:S01]  /*2120*/  UMOV UR20, UR36 ;  /* 0x0000002400147c82 */ /* 0x000fe20008000000 */
[----:B------:R-:W-:Y:S01]  /*2130*/  UMOV UR12, UR36 ;  /* 0x00000024000c7c82 */ /* 0x000fe20008000000 */
[----:B------:R-:W-:Y:S01]  /*2140*/  UMOV UR9, UR17 ;  /* 0x0000001100097c82 */ /* 0x000fe20008000000 */
[----:B------:R-:W-:Y:S01]  /*2150*/  UMOV UR10, UR18 ;  /* 0x00000012000a7c82 */ /* 0x000fe20008000000 */
[----:B------:R1:W-:Y:S01]  /*2160*/  UTMALDG.3D.MULTICAST.2CTA [UR16], [UR22], UR4, desc[UR30] ;  /* 0x00001e10160073b4 */ /* 0x0003e20008211804 */
[----:B------:R-:W-:-:S04]  /*2170*/  UIADD3 UR7, UPT, UPT, UR7, 0x1, URZ ;  /* 0x0000000107077890 */ /* 0x000fc8000fffe0ff */
[----:B------:R-:W-:Y:S01]  /*2180*/  UISETP.NE.AND UP0, UPT, UR7, UR13, UPT ;  /* 0x0000000d0700728c */ /* 0x000fe2000bf05270 */
[----:B------:R3:W-:Y:S01]  /*2190*/  UTMALDG.3D.2CTA [UR8], [UR14], desc[UR30] ;  /* 0x00001e080e0075b4 */ /* 0x0007e20008211000 */
[----:B-1----:R-:W-:-:S07]  /*21a0*/  UMOV UR4, UR5 ;  /* 0x0000000500047c82 */ /* 0x002fce0008000000 */
[----:B---3--:R-:W-:Y:S05]  /*21b0*/  BRA.U UP0, `(.L_x_38) ;  /* 0xfffffffd00447547 */ /* 0x008fea000b83ffff */
.L_x_32:
[C---:B------:R-:W-:Y:S01]  /*21c0*/  LEA R3, R11.reuse, UR6, 0x3 ;  /* 0x000000060b037c11 */ /* 0x040fe2000f8e18ff */
[----:B------:R-:W-:Y:S01]  /*21d0*/  NOP ;  /* 0x0000000000007918 */ /* 0x000fe20000000000 */
[----:B-1----:R-:W-:Y:S02]  /*21e0*/  SHF.L.U32 R0, R10, 0x1f, RZ ;  /* 0x0000001f0a007819 */ /* 0x002fe400000006ff */
[----:B------:R-:W-:Y:S02]  /*21f0*/  LEA R5, R11, UR6, 0x4 ;  /* 0x000000060b057c11 */ /* 0x000fe4000f8e20ff */
[----:B--2-4-:R-:W1:Y:S02]  /*2200*/  SYNCS.PHASECHK.TRANS64.TRYWAIT P0, [R3+URZ+0x70], R0 ;  /* 0x00007000030075a7 */ /* 0x014e6400080011ff */
[----:B-1----:R-:W-:Y:S05]  /*2210*/  @!P0 BRA `(.L_x_39) ;  /* 0x0000006c007c8947 */ /* 0x002fea0003800000 */
.L_x_126:
[----:B------:R-:W2:Y:S01]  /*2220*/  LDS.128 R4, [R5+0x100] ;  /* 0x0001000005047984 */ /* 0x000ea20000000c00 */
[----:B------:R-:W-:Y:S01]  /*2230*/  UISETP.GE.AND UP0, UPT, UR42, 0x1, UPT ;  /* 0x000000012a00788c */ /* 0x000fe2000bf06270 */
[----:B------:R-:W-:Y:S01]  /*2240*/  @!PT LDS RZ, [RZ] ;  /* 0x00000000fffff984 */ /* 0x000fe20000000800 */
[----:B------:R-:W-:Y:S01]  /*2250*/  @!PT LDS RZ, [RZ] ;  /* 0x00000000fffff984 */ /* 0x000fe20000000800 */
[----:B------:R-:W-:Y:S01]  /*2260*/  @!PT LDS RZ, [RZ] ;  /* 0x00000000fffff984 */ /* 0x000fe20000000800 */
[----:B------:R-:W-:Y:S01]  /*2270*/  @!PT LDS RZ, [RZ] ;  /* 0x00000000fffff984 */ /* 0x000fe20000000800 */
[----:B------:R3:W-:Y:S06]  /*2280*/  MEMBAR.ALL.CTA ;  /* 0x0000000000007992 */ /* 0x0007ec0000008000 */
[----:B---3--:R-:W3:Y:S01]  /*2290*/  FENCE.VIEW.ASYNC.S ;  /* 0x00000000000073c6 */ /* 0x008ee20000000000 */
[----:B--2---:R-:W-:-:S13]  /*22a0*/  LOP3.LUT P0, RZ, R6, 0x1, RZ, 0xc0, !PT ;  /* 0x0000000106ff7812 */ /* 0x004fda000780c0ff */
[----:B---3--:R-:W-:Y:S01]  /*22b0*/  VOTEU.ANY UP1, P0 ;  /* 0x0000000000ff7886 */ /* 0x008fe20000020100 */
[----:B------:R-:W-:-:S13]  /*22c0*/  PLOP3.LUT P0, PT, PT, PT, UP1, 0x80, 0x8 ;  /* 0x000000000008781c */ /* 0x000fda0003f0f018 */
[----:B-1----:R-:W-:Y:S02]  /*22d0*/  @P0 LOP3.LUT R0, R5, 0xffff, RZ, 0xc0, !PT ;  /* 0x0000ffff05000812 */ /* 0x002fe400078ec0ff */
[----:B------:R-:W-:Y:S02]  /*22e0*/  @P0 MOV R2, R4 ;  /* 0x0000000400020202 */ /* 0x000fe40000000f00 */
[----:B------:R-:W-:Y:S01]  /*22f0*/  @P0 R2UR UR7, R0 ;  /* 0x00000000000702ca */ /* 0x000fe200000e0000 */
[----:B------:R-:W-:Y:S01]  /*2300*/  VIADD R0, R3, 0x80 ;  /* 0x0000008003007836 */ /* 0x000fe20000000000 */
[----:B------:R-:W-:Y:S02]  /*2310*/  @P0 SHF.R.U32.HI R4, RZ, 0x10, R5 ;  /* 0x00000010ff040819 */ /* 0x000fe40000011605 */
[----:B------:R-:W-:Y:S02]  /*2320*/  @P0 R2UR UR8, R2 ;  /* 0x00000000020802ca */ /* 0x000fe400000e0000 */
[----:B------:R-:W-:-:S02]  /*2330*/  PRMT R0, RZ, 0x654, R0 ;  /* 0x00000654ff007816 */ /* 0x000fc40000000000 */
[----:B------:R-:W-:Y:S02]  /*2340*/  @P0 R2UR UR4, R4 ;  /* 0x00000000040402ca */ /* 0x000fe400000e0000 */
[----:B------:R1:W-:Y:S03]  /*2350*/  SYNCS.ARRIVE.TRANS64.RED.A1T0 RZ, [R0+URZ], RZ ;  /* 0x000000ff00ff79a7 */ /* 0x0003e600081004ff */
[----:B------:R-:W-:-:S04]  /*2360*/  @UP1 UMOV UR29, UR7 ;  /* 0x00000007001d1c82 */ /* 0x000fc80008000000 */
[----:B------:R-:W-:-:S04]  /*2370*/  @UP1 UMOV UR37, UR8 ;  /* 0x0000000800251c82 */ /* 0x000fc80008000000 */
[----:B------:R-:W-:Y:S01]  /*2380*/  @UP1 UMOV UR36, UR4 ;  /* 0x0000000400241c82 */ /* 0x000fe20008000000 */
[----:B------:R-:W-:Y:S05]  /*2390*/  BRA.U !UP0, `(.L_x_40) ;  /* 0x0000000108d47547 */ /* 0x000fea000b800000 */
[----:B------:R-:W2:Y:S01]  /*23a0*/  LDCU.128 UR12, c[0x0][0xb10] ;  /* 0x00016200ff0c77ac */ /* 0x000ea20008000c00 */
[----:B------:R-:W3:Y:S01]  /*23b0*/  LDCU UR30, c[0x0][0xb20] ;  /* 0x00016400ff1e77ac */ /* 0x000ee20008000800 */
[----:B------:R-:W4:Y:S01]  /*23c0*/  LDCU UR20, c[0x0][0xb0c] ;  /* 0x00016180ff1477ac */ /* 0x000f220008000800 */
[----:B------:R-:W1:Y:S01]  /*23d0*/  LDCU.64 UR10, c[0x0][0xb28] ;  /* 0x00016500ff0a77ac */ /* 0x000e620008000a00 */
[----:B------:R-:W-:Y:S02]  /*23e0*/  UISETP.NE.AND UP3, UPT, UR42, 0x1, UPT ;  /* 0x000000012a00788c */ /* 0x000fe4000bf65270 */
[----:B--2---:R-:W-:Y:S02]  /*23f0*/  UIMAD.WIDE.U32 UR16, UR38, UR15, URZ ;  /* 0x0000000f261072a5 */ /* 0x004fe4000f8e00ff */
[----:B------:R-:W-:Y:S02]  /*2400*/  UIMAD.WIDE.U32 UR8, UR39, UR12, URZ ;  /* 0x0000000c270872a5 */ /* 0x000fe4000f8e00ff */
[----:B------:R-:W-:-:S02]  /*2410*/  UISETP.NE.AND UP0, UPT, UR14, 0x1, UPT ;  /* 0x000000010e00788c */ /* 0x000fc4000bf05270 */
[----:B------:R-:W-:Y:S01]  /*2420*/  UIMAD.WIDE.U32 UR22, UR29, UR15, URZ ;  /* 0x0000000f1d1672a5 */ /* 0x000fe2000f8e00ff */
[----:B------:R-:W-:Y:S02]  /*2430*/  UMOV UR16, UR17 ;  /* 0x0000001100107c82 */ /* 0x000fe40008000000 */
[----:B------:R-:W-:Y:S01]  /*2440*/  UMOV UR8, UR9 ;  /* 0x0000000900087c82 */ /* 0x000fe20008000000 */
[----:B---3--:R-:W-:Y:S02]  /*2450*/  USHF.R.U32.HI UR16, URZ, UR30, UR16 ;  /* 0x0000001eff107299 */ /* 0x008fe40008011610 */
[----:B----4-:R-:W-:Y:S02]  /*2460*/  UISETP.NE.AND UP2, UPT, UR20, 0x1, UPT ;  /* 0x000000011400788c */ /* 0x010fe4000bf45270 */
[----:B------:R-:W-:Y:S02]  /*2470*/  USHF.R.U32.HI UR8, URZ, UR13, UR8 ;  /* 0x0000000dff087299 */ /* 0x000fe40008011608 */
[----:B------:R-:W-:-:S02]  /*2480*/  USEL UR7, UR38, UR16, !UP0 ;  /* 0x0000001026077287 */ /* 0x000fc4000c000000 */
[----:B------:R-:W-:Y:S02]  /*2490*/  USEL UR8, UR39, UR8, !UP2 ;  /* 0x0000000827087287 */ /* 0x000fe4000d000000 */
[----:B-1----:R-:W-:Y:S01]  /*24a0*/  UIMAD.WIDE.U32 UR16, UR7, UR10, URZ ;  /* 0x0000000a071072a5 */ /* 0x002fe2000f8e00ff */
[----:B------:R-:W-:Y:S01]  /*24b0*/  UMOV UR4, UR23 ;  /* 0x0000001700047c82 */ /* 0x000fe20008000000 */
[----:B------:R-:W-:Y:S02]  /*24c0*/  UIMAD.WIDE.U32 UR18, UR37, UR12, URZ ;  /* 0x0000000c251272a5 */ /* 0x000fe4000f8e00ff */
[----:B------:R-:W-:-:S03]  /*24d0*/  UIMAD.WIDE.U32 UR22, UR8, UR10, URZ ;  /* 0x0000000a081672a5 */ /* 0x000fc6000f8e00ff */
[----:B------:R-:W-:Y:S01]  /*24e0*/  UMOV UR16, UR17 ;  /* 0x0000001100107c82 */ /* 0x000fe20008000000 */
[----:B------:R-:W-:Y:S02]  /*24f0*/  USHF.R.U32.HI UR4, URZ, UR30, UR4 ;  /* 0x0000001eff047299 */ /* 0x000fe40008011604 */
[----:B------:R-:W-:Y:S01]  /*2500*/  @UP3 USHF.R.U32.HI UR7, URZ, UR11, UR16 ;  /* 0x0000000bff073299 */ /* 0x000fe20008011610 */
[----:B------:R-:W-:Y:S01]  /*2510*/  UMOV UR18, UR19 ;  /* 0x0000001300127c82 */ /* 0x000fe20008000000 */
[----:B------:R-:W-:Y:S01]  /*2520*/  UMOV UR22, UR23 ;  /* 0x0000001700167c82 */ /* 0x000fe20008000000 */
[----:B------:R-:W-:Y:S02]  /*2530*/  USHF.R.U32.HI UR13, URZ, UR13, UR18 ;  /* 0x0000000dff0d7299 */ /* 0x000fe40008011612 */
[----:B------:R-:W-:Y:S02]  /*2540*/  USEL UR4, UR29, UR4, !UP0 ;  /* 0x000000041d047287 */ /* 0x000fe4000c000000 */
[----:B------:R-:W-:-:S02]  /*2550*/  @UP3 USHF.R.U32.HI UR8, URZ, UR11, UR22 ;  /* 0x0000000bff083299 */ /* 0x000fc40008011616 */
[----:B------:R-:W-:Y:S02]  /*2560*/  UIMAD UR9, UR42, UR7, URZ ;  /* 0x000000072a0972a4 */ /* 0x000fe4000f8e02ff */
[----:B------:R-:W-:Y:S02]  /*2570*/  USEL UR7, UR37, UR13, !UP2 ;  /* 0x0000000d25077287 */ /* 0x000fe4000d000000 */
[----:B------:R-:W-:Y:S02]  /*2580*/  UIMAD UR12, UR42, UR8, URZ ;  /* 0x000000082a0c72a4 */ /* 0x000fe4000f8e02ff */
[----:B------:R-:W-:Y:S02]  /*2590*/  UISETP.GE.AND UP0, UPT, UR4, UR9, UPT ;  /* 0x000000090400728c */ /* 0x000fe4000bf06270 */
[----:B------:R-:W-:Y:S02]  /*25a0*/  UIMAD.WIDE.U32 UR16, UR4, UR10, URZ ;  /* 0x0000000a041072a5 */ /* 0x000fe4000f8e00ff */
[----:B------:R-:W-:-:S02]  /*25b0*/  UISETP.GE.OR UP0, UPT, UR7, UR12, UP0 ;  /* 0x0000000c0700728c */ /* 0x000fc40008706670 */
        /* <DEDUP_REMOVED lines=19> */
.L_x_40:
[----:B------:R-:W2:Y:S02]  /*26f0*/  LDCU UR4, c[0x0][0xb30] ;  /* 0x00016600ff0477ac */ /* 0x000ea40008000800 */
[----:B--2---:R-:W-:-:S09]  /*2700*/  UISETP.NE.AND UP0, UPT, UR4, 0x1, UPT ;  /* 0x000000010400788c */ /* 0x004fd2000bf05270 */
[----:B------:R-:W-:Y:S05]  /*2710*/  BRA.U UP0, `(.L_x_41) ;  /* 0x0000000100447547 */ /* 0x000fea000b800000 */
[----:B------:R-:W2:Y:S01]  /*2720*/  LDCU.128 UR12, c[0x0][0xb10] ;  /* 0x00016200ff0c77ac */ /* 0x000ea20008000c00 */
[----:B------:R-:W3:Y:S01]  /*2730*/  LDCU UR16, c[0x0][0xb0c] ;  /* 0x00016180ff1077ac */ /* 0x000ee20008000800 */
[----:B------:R-:W4:Y:S01]  /*2740*/  LDCU UR17, c[0x0][0xb20] ;  /* 0x00016400ff1177ac */ /* 0x000f220008000800 */
[----:B--2---:R-:W-:Y:S02]  /*2750*/  UIMAD.WIDE.U32 UR10, UR37, UR12, URZ ;  /* 0x0000000c250a72a5 */ /* 0x004fe4000f8e00ff */
[----:B------:R-:W-:Y:S02]  /*2760*/  UIMAD.WIDE.U32 UR8, UR29, UR15, URZ ;  /* 0x0000000f1d0872a5 */ /* 0x000fe4000f8e00ff */
[----:B---3--:R-:W-:Y:S02]  /*2770*/  UISETP.NE.AND UP2, UPT, UR16, 0x1, UPT ;  /* 0x000000011000788c */ /* 0x008fe4000bf45270 */
[----:B------:R-:W-:Y:S01]  /*2780*/  UISETP.NE.AND UP0, UPT, UR14, 0x1, UPT ;  /* 0x000000010e00788c */ /* 0x000fe2000bf05270 */
[----:B------:R-:W-:-:S02]  /*2790*/  UMOV UR7, UR11 ;  /* 0x0000000b00077c82 */ /* 0x000fc40008000000 */
[----:B------:R-:W-:Y:S01]  /*27a0*/  UMOV UR4, UR9 ;  /* 0x0000000900047c82 */ /* 0x000fe20008000000 */
[----:B------:R-:W-:Y:S02]  /*27b0*/  USHF.R.U32.HI UR7, URZ, UR13, UR7 ;  /* 0x0000000dff077299 */ /* 0x000fe40008011607 */
[----:B----4-:R-:W-:Y:S02]  /*27c0*/  USHF.R.U32.HI UR4, URZ, UR17, UR4 ;  /* 0x00000011ff047299 */ /* 0x010fe40008011604 */
[----:B------:R-:W-:Y:S02]  /*27d0*/  USEL UR7, UR37, UR7, !UP2 ;  /* 0x0000000725077287 */ /* 0x000fe4000d000000 */
[----:B------:R-:W-:-:S04]  /*27e0*/  USEL UR4, UR29, UR4, !UP0 ;  /* 0x000000041d047287 */ /* 0x000fc8000c000000 */
[----:B------:R-:W-:Y:S02]  /*27f0*/  UIADD3 UR8, UPT, UPT, UR7, -UR4, URZ ;  /* 0x8000000407087290 */ /* 0x000fe4000fffe0ff */
[----:B------:R-:W-:Y:S02]  /*2800*/  UIADD3 UR4, UPT, UPT, -UR7, UR4, URZ ;  /* 0x0000000407047290 */ /* 0x000fe4000fffe1ff */
[----:B------:R-:W-:Y:S02]  /*2810*/  UIMAD UR29, UR8, UR14, UR29 ;  /* 0x0000000e081d72a4 */ /* 0x000fe4000f8e021d */
[----:B------:R-:W-:-:S12]  /*2820*/  UIMAD UR37, UR4, UR16, UR37 ;  /* 0x00000010042572a4 */ /* 0x000fd8000f8e0225 */
.L_x_41:
[----:B------:R-:W-:Y:S01]  /*2830*/  VIADD R11, R11, 0x1 ;  /* 0x000000010b0b7836 */ /* 0x000fe20000000000 */
[----:B------:R-:W-:Y:S01]  /*2840*/  R2UR UR4, R142 ;  /* 0x000000008e0472ca */ /* 0x000fe200000e0000 */
[----:B------:R-:W-:Y:S01]  /*2850*/  UIADD3 UR20, UPT, UPT, UR29, UR63, URZ ;  /* 0x0000003f1d147290 */ /* 0x000fe2000fffe0ff */
[----:B------:R-:W-:Y:S02]  /*2860*/  PLOP3.LUT P1, PT, PT, PT, PT, 0x80, 0x8 ;  /* 0x000000000008781c */ /* 0x000fe40003f2f070 */
[----:B------:R-:W-:-:S04]  /*2870*/  ISETP.NE.AND P0, PT, R11, 0x2, PT ;  /* 0x000000020b00780c */ /* 0x000fc80003f05270 */
[----:B------:R-:W-:Y:S02]  /*2880*/  SEL R3, RZ, 0x1, P0 ;  /* 0x00000001ff037807 */ /* 0x000fe40000000000 */
[----:B------:R-:W-:Y:S02]  /*2890*/  SEL R11, R11, RZ, P0 ;  /* 0x000000ff0b0b7207 */ /* 0x000fe40000000000 */
[----:B------:R-:W-:Y:S01]  /*28a0*/  LOP3.LUT R10, R10, R3, RZ, 0x3c, !PT ;  /* 0x000000030a0a7212 */ /* 0x000fe200078e3cff */
[----:B------:R-:W-:Y:S01]  /*28b0*/  UIADD3 UR16, UPT, UPT, UR37, UR4, URZ ;  /* 0x0000000425107290 */ /* 0x000fe2000fffe0ff */
[----:B------:R-:W-:Y:S11]  /*28c0*/  BRA.U UP1, `(.L_x_42) ;  /* 0xfffffff101287547 */ /* 0x000ff6000b83ffff */
[----:B------:R-:W-:Y:S01]  /*28d0*/  UIADD3 UR7, UPT, UPT, UR6, 0x20, URZ ;  /* 0x0000002006077890 */ /* 0x000fe2000fffe0ff */
[----:B------:R-:W-:-:S03]  /*28e0*/  SHF.L.U32 R3, R12, 0x1f, RZ ;  /* 0x0000001f0c037819 */ /* 0x000fc600000006ff */
[----:B------:R-:W-:-:S09]  /*28f0*/  ULEA UR4, UR5, UR7, 0x3 ;  /* 0x0000000705047291 */ /* 0x000fd2000f8e18ff */
[----:B------:R-:W2:Y:S02]  /*2900*/  SYNCS.PHASECHK.TRANS64.TRYWAIT P0, [UR4], R3 ;  /* 0x00000003ff0075a7 */ /* 0x000ea40008001104 */
[----:B--2---:R-:W-:Y:S05]  /*2910*/  @!P0 BRA `(.L_x_43) ;  /* 0x0000006400d08947 */ /* 0x004fea0003800000 */
.L_x_128:
[----:B------:R-:W-:-:S04]  /*2920*/  UIADD3 UR4, UPT, UPT, UR5, 0x1, URZ ;  /* 0x0000000105047890 */ /* 0x000fc8000fffe0ff */
[----:B------:R-:W-:-:S04]  /*2930*/  UISETP.NE.AND UP0, UPT, UR4, 0x4, UPT ;  /* 0x000000040400788c */ /* 0x000fc8000bf05270 */
[----:B------:R-:W-:Y:S02]  /*2940*/  USEL UR6, URZ, 0x1, UP0 ;  /* 0x00000001ff067887 */ /* 0x000fe40008000000 */
[----:B------:R-:W-:-:S04]  /*2950*/  USEL UR4, UR4, URZ, UP0 ;  /* 0x000000ff04047287 */ /* 0x000fc80008000000 */
[----:B------:R-:W-:Y:S01]  /*2960*/  ULEA UR5, UR4, UR7, 0x3 ;  /* 0x0000000704057291 */ /* 0x000fe2000f8e18ff */
[----:B------:R-:W-:-:S04]  /*2970*/  LOP3.LUT R2, R12, UR6, RZ, 0x3c, !PT ;  /* 0x000000060c027c12 */ /* 0x000fc8000f8e3cff */
[----:B-1----:R-:W-:-:S04]  /*2980*/  SHF.L.U32 R3, R2, 0x1f, RZ ;  /* 0x0000001f02037819 */ /* 0x002fc800000006ff */
[----:B------:R-:W1:Y:S02]  /*2990*/  SYNCS.PHASECHK.TRANS64.TRYWAIT P0, [UR5], R3 ;  /* 0x00000003ff0075a7 */ /* 0x000e640008001105 */
[----:B-1----:R-:W-:Y:S05]  /*29a0*/  @!P0 BRA `(.L_x_44) ;  /* 0x0000006400c48947 */ /* 0x002fea0003800000 */
.L_x_130:
        /* <DEDUP_REMOVED lines=9> */
.L_x_132:
[----:B------:R-:W-:-:S04]  /*2a40*/  UIADD3 UR4, UPT, UPT, UR4, 0x1, URZ ;  /* 0x0000000104047890 */ /* 0x000fc8000fffe0ff */
[----:B------:R-:W-:-:S04]  /*2a50*/  UISETP.NE.AND UP0, UPT, UR4, 0x4, UPT ;  /* 0x000000040400788c */ /* 0x000fc8000bf05270 */
[----:B------:R-:W-:Y:S02]  /*2a60*/  USEL UR5, URZ, 0x1, UP0 ;  /* 0x00000001ff057887 */ /* 0x000fe40008000000 */
[----:B------:R-:W-:-:S04]  /*2a70*/  USEL UR4, UR4, URZ, UP0 ;  /* 0x000000ff04047287 */ /* 0x000fc80008000000 */
[----:B------:R-:W-:Y:S01]  /*2a80*/  ULEA UR4, UR4, UR7, 0x3 ;  /* 0x0000000704047291 */ /* 0x000fe2000f8e18ff */
[----:B-1----:R-:W-:-:S04]  /*2a90*/  LOP3.LUT R3, R2, UR5, RZ, 0x3c, !PT ;  /* 0x0000000502037c12 */ /* 0x002fc8000f8e3cff */
[----:B------:R-:W-:Y:S01]  /*2aa0*/  SHF.L.U32 R3, R3, 0x1f, RZ ;  /* 0x0000001f03037819 */ /* 0x000fe200000006ff */
[----:B------:R-:W-:-:S07]  /*2ab0*/  IMAD.U32 R0, RZ, RZ, UR4 ;  /* 0x00000004ff007e24 */ /* 0x000fce000f8e00ff */
.L_x_46:
[----:B-1----:R1:W2:Y:S02]  /*2ac0*/  SYNCS.PHASECHK.TRANS64.TRYWAIT P0, [R0+URZ], R3 ;  /* 0x00000003000075a7 */ /* 0x0022a400080011ff */
[----:B--2---:R-:W-:Y:S05]  /*2ad0*/  @!P0 NANOSLEEP.SYNCS 0x989680 ;  /* 0x009896800000895d */ /* 0x004fea0003900000 */
[----:B------:R-:W2:Y:S02]  /*2ae0*/  @!P0 SYNCS.PHASECHK.TRANS64 P0, [R0+URZ], R3 ;  /* 0x00000003000085a7 */ /* 0x000ea400080010ff */
[----:B--2---:R-:W-:Y:S05]  /*2af0*/  @P0 EXIT ;  /* 0x000000000000094d */ /* 0x004fea0003800000 */
[----:B------:R-:W-:Y:S05]  /*2b00*/  BRA `(.L_x_46) ;  /* 0xfffffffc00ec7947 */ /* 0x000fea000383ffff */
.L_x_22:
[----:B------:R-:W-:-:S04]  /*2b10*/  UISETP.NE.AND UP0, UPT, UR46, URZ, UPT ;  /* 0x000000ff2e00728c */ /* 0x000fc8000bf05270 */
[----:B------:R-:W-:-:S09]  /*2b20*/  UISETP.NE.OR UP0, UPT, UR18, 0x1, UP0 ;  /* 0x000000011200788c */ /* 0x000fd20008705670 */
[----:B------:R-:W-:Y:S05]  /*2b30*/  BRA.U UP0, `(.L_x_47) ;  /* 0x0000000500487547 */ /* 0x000fea000b800000 */
[----:B------:R-:W-:Y:S01]  /*2b40*/  ISETP.GE.U32.AND P2, PT, R0, 0x4, PT ;  /* 0x000000040000780c */ /* 0x000fe20003f46070 */
[----:B------:R-:W-:Y:S01]  /*2b50*/  IMAD.MOV.U32 R12, RZ, RZ, 0x1 ;  /* 0x00000001ff0c7424 */ /* 0x000fe200078e00ff */
[----:B------:R-:W-:Y:S02]  /*2b60*/  CS2R R10, SRZ ;  /* 0x00000000000a7805 */ /* 0x000fe4000001ff00 */
[----:B------:R-:W-:Y:S01]  /*2b70*/  CS2R R8, SRZ ;  /* 0x0000000000087805 */ /* 0x000fe2000001ff00 */
[----:B------:R-:W-:Y:S01]  /*2b80*/  UMOV UR6, 0x400 ;  /* 0x0000040000067882 */ /* 0x000fe20000000000 */
[----:B------:R-:W-:Y:S01]  /*2b90*/  UMOV UR5, URZ ;  /* 0x000000ff00057c82 */ /* 0x000fe20008000000 */
[----:B------:R-:W-:-:S12]  /*2ba0*/  ULEA UR6, UR46, UR6, 0x18 ;  /* 0x000000062e067291 */ /* 0x000fd8000f8ec0ff */
.L_x_51:
[----:B------:R-:W-:Y:S02]  /*2bb0*/  LEA R2, R8, UR6, 0x3 ;  /* 0x0000000608027c11 */ /* 0x000fe4000f8e18ff */
[----:B------:R-:W-:-:S03]  /*2bc0*/  SHF.L.U32 R5, R9, 0x1f, RZ ;  /* 0x0000001f09057819 */ /* 0x000fc600000006ff */
[----:B------:R-:W-:Y:S01]  /*2bd0*/  VIADD R4, R2, 0xe0 ;  /* 0x000000e002047836 */ /* 0x000fe20000000000 */
[----:B------:R-:W1:Y:S02]  /*2be0*/  SYNCS.PHASECHK.TRANS64.TRYWAIT P0, [R2+URZ+0xd0], R5 ;  /* 0x0000d005020075a7 */ /* 0x000e6400080011ff */
[----:B-1----:R-:W-:Y:S05]  /*2bf0*/  @!P0 BRA `(.L_x_48) ;  /* 0x0000006400608947 */ /* 0x002fea0003800000 */
.L_x_133:
[----:B------:R-:W-:Y:S01]  /*2c00*/  ULEA UR4, UR5, UR6, 0x3 ;  /* 0x0000000605047291 */ /* 0x000fe2000f8e18ff */
[----:B------:R-:W-:Y:S02]  /*2c10*/  PRMT R4, RZ, 0x654, R4 ;  /* 0x00000654ff047816 */ /* 0x000fe40000000004 */
[----:B-1----:R-:W-:Y:S01]  /*2c20*/  SHF.L.U32 R5, R12, 0x1f, RZ ;  /* 0x0000001f0c057819 */ /* 0x002fe200000006ff */
[----:B------:R-:W-:Y:S01]  /*2c30*/  UIADD3 UR7, UPT, UPT, UR4, 0x70, URZ ;  /* 0x0000007004077890 */ /* 0x000fe2000fffe0ff */
[----:B------:R1:W-:Y:S05]  /*2c40*/  SYNCS.ARRIVE.TRANS64.RED.A1T0 RZ, [R4+URZ], RZ ;  /* 0x000000ff04ff79a7 */ /* 0x0003ea00081004ff */
[----:B------:R-:W-:Y:S01]  /*2c50*/  IMAD.U32 R7, RZ, RZ, UR7 ;  /* 0x00000007ff077e24 */ /* 0x000fe2000f8e00ff */
[----:B------:R-:W2:Y:S04]  /*2c60*/  SYNCS.PHASECHK.TRANS64.TRYWAIT P0, [UR4+0x80], R5 ;  /* 0x00008005ff0075a7 */ /* 0x000ea80008001104 */
[----:B------:R-:W-:Y:S01]  /*2c70*/  PRMT R6, R0, 0x654, R7 ;  /* 0x0000065400067816 */ /* 0x000fe20000000007 */
[----:B-1----:R-:W-:Y:S01]  /*2c80*/  @!P2 IMAD.MOV.U32 R4, RZ, RZ, 0x10 ;  /* 0x00000010ff04a424 */ /* 0x002fe200078e00ff */
[----:B--2---:R-:W-:Y:S06]  /*2c90*/  @!P0 BRA `(.L_x_49) ;  /* 0x00000064004c8947 */ /* 0x004fec0003800000 */
.L_x_135:
[----:B------:R-:W-:Y:S01]  /*2ca0*/  ULEA UR8, UR5, UR6, 0x4 ;  /* 0x0000000605087291 */ /* 0x000fe2000f8e20ff */
[----:B------:R-:W-:Y:S01]  /*2cb0*/  SEL R3, R6, R3, !P2 ;  /* 0x0000000306037207 */ /* 0x000fe20005000000 */
[----:B------:R-:W-:Y:S01]  /*2cc0*/  UIADD3 UR9, UPT, UPT, UR4, 0x70, URZ ;  /* 0x0000007004097890 */ /* 0x000fe2000fffe0ff */
[----:B-1----:R-:W-:Y:S01]  /*2cd0*/  LEA R2, R11, UR6, 0x3 ;  /* 0x000000060b027c11 */ /* 0x002fe2000f8e18ff */
[----:B------:R-:W-:Y:S01]  /*2ce0*/  UIADD3 UR8, UPT, UPT, UR8, 0x100, URZ ;  /* 0x0000010008087890 */ /* 0x000fe2000fffe0ff */
[----:B------:R-:W-:Y:S01]  /*2cf0*/  SHF.L.U32 R5, R10, 0x1f, RZ ;  /* 0x0000001f0a057819 */ /* 0x000fe200000006ff */
[----:B------:R1:W-:Y:S01]  /*2d00*/  @!P2 SYNCS.ARRIVE.TRANS64.RED RZ, [R3+URZ], R4 ;  /* 0x0000000403ffa9a7 */ /* 0x0003e200080004ff */
[----:B------:R-:W-:Y:S01]  /*2d10*/  UIADD3 UR4, UPT, UPT, UR5, 0x1, URZ ;  /* 0x0000000105047890 */ /* 0x000fe2000fffe0ff */
[----:B------:R-:W-:-:S03]  /*2d20*/  VIADD R8, R8, 0x1 ;  /* 0x0000000108087836 */ /* 0x000fc60000000000 */
[----:B------:R-:W-:Y:S02]  /*2d30*/  UISETP.NE.AND UP0, UPT, UR4, 0x2, UPT ;  /* 0x000000020400788c */ /* 0x000fe4000bf05270 */
[----:B------:R-:W-:Y:S06]  /*2d40*/  UGETNEXTWORKID.BROADCAST [UR8], [UR9] ;  /* 0x00000000080073ca */ /* 0x000fec0008000100 */
[----:B------:R-:W-:Y:S01]  /*2d50*/  USEL UR7, URZ, 0x1, UP0 ;  /* 0x00000001ff077887 */ /* 0x000fe20008000000 */
[----:B------:R-:W-:Y:S01]  /*2d60*/  ISETP.NE.AND P0, PT, R8, 0x2, PT ;  /* 0x000000020800780c */ /* 0x000fe20003f05270 */
[----:B------:R-:W-:Y:S01]  /*2d70*/  USEL UR5, UR4, URZ, UP0 ;  /* 0x000000ff04057287 */ /* 0x000fe20008000000 */
[----:B------:R-:W2:Y:S03]  /*2d80*/  SYNCS.PHASECHK.TRANS64.TRYWAIT P1, [R2+URZ+0x70], R5 ;  /* 0x00007005020075a7 */ /* 0x000ea600080211ff */
[----:B------:R-:W-:Y:S01]  /*2d90*/  LOP3.LUT R12, R12, UR7, RZ, 0x3c, !PT ;  /* 0x000000070c0c7c12 */ /* 0x000fe2000f8e3cff */
[----:B-12---:R-:W-:Y:S07]  /*2da0*/  @!P1 BRA `(.L_x_50) ;  /* 0x0000006400209947 */ /* 0x006fee0003800000 */
.L_x_136:
[C---:B------:R-:W-:Y:S01]  /*2db0*/  LEA R4, R11.reuse, UR6, 0x4 ;  /* 0x000000060b047c11 */ /* 0x040fe2000f8e20ff */
[----:B-1----:R-:W-:Y:S01]  /*2dc0*/  VIADD R2, R2, 0x80 ;  /* 0x0000008002027836 */ /* 0x002fe20000000000 */
[----:B------:R-:W-:Y:S01]  /*2dd0*/  SEL R8, R8, RZ, P0 ;  /* 0x000000ff08087207 */ /* 0x000fe20000000000 */
[----:B------:R-:W-:-:S03]  /*2de0*/  VIADD R11, R11, 0x1 ;  /* 0x000000010b0b7836 */ /* 0x000fc60000000000 */
[----:B------:R-:W1:Y:S01]  /*2df0*/  LDS.128 R4, [R4+0x100] ;  /* 0x0001000004047984 */ /* 0x000e620000000c00 */
[----:B------:R-:W-:Y:S02]  /*2e00*/  PRMT R2, RZ, 0x654, R2 ;  /* 0x00000654ff027816 */ /* 0x000fe40000000002 */
[C---:B------:R-:W-:Y:S01]  /*2e10*/  ISETP.NE.AND P1, PT, R11.reuse, 0x2, PT ;  /* 0x000000020b00780c */ /* 0x040fe20003f25270 */
[----:B------:R-:W-:Y:S01]  /*2e20*/  @!PT LDS RZ, [RZ] ;  /* 0x00000000fffff984 */ /* 0x000fe20000000800 */
[----:B------:R-:W-:Y:S01]  /*2e30*/  @!PT LDS RZ, [RZ] ;  /* 0x00000000fffff984 */ /* 0x000fe20000000800 */
[----:B------:R-:W-:Y:S01]  /*2e40*/  @!PT LDS RZ, [RZ] ;  /* 0x00000000fffff984 */ /* 0x000fe20000000800 */
[----:B------:R-:W-:Y:S01]  /*2e50*/  @!PT LDS RZ, [RZ] ;  /* 0x00000000fffff984 */ /* 0x000fe20000000800 */
[----:B------:R2:W-:Y:S06]  /*2e60*/  MEMBAR.ALL.CTA ;  /* 0x0000000000007992 */ /* 0x0005ec0000008000 */
[----:B--2---:R-:W2:Y:S01]  /*2e70*/  FENCE.VIEW.ASYNC.S ;  /* 0x00000000000073c6 */ /* 0x004ea20000000000 */
[----:B------:R-:W-:Y:S01]  /*2e80*/  SEL R11, R11, RZ, P1 ;  /* 0x000000ff0b0b7207 */ /* 0x000fe20000800000 */
[----:B--2---:R2:W-:Y:S01]  /*2e90*/  SYNCS.ARRIVE.TRANS64.RED.A1T0 RZ, [R2+URZ], RZ ;  /* 0x000000ff02ff79a7 */ /* 0x0045e200081004ff */
[----:B-1----:R-:W-:-:S02]  /*2ea0*/  LOP3.LUT P3, RZ, R6, 0x1, RZ, 0xc0, !PT ;  /* 0x0000000106ff7812 */ /* 0x002fc4000786c0ff */
[----:B------:R-:W-:-:S04]  /*2eb0*/  SEL R5, RZ, 0x1, P1 ;  /* 0x00000001ff057807 */ /* 0x000fc80000800000 */
[----:B------:R-:W-:Y:S02]  /*2ec0*/  LOP3.LUT R10, R10, R5, RZ, 0x3c, !PT ;  /* 0x000000050a0a7212 */ /* 0x000fe400078e3cff */
[----:B--2---:R-:W-:-:S04]  /*2ed0*/  SEL R2, RZ, 0x1, P0 ;  /* 0x00000001ff027807 */ /* 0x004fc80000000000 */
[----:B------:R-:W-:Y:S01]  /*2ee0*/  LOP3.LUT R9, R9, R2, RZ, 0x3c, !PT ;  /* 0x0000000209097212 */ /* 0x000fe200078e3cff */
[----:B------:R-:W-:Y:S06]  /*2ef0*/  @P3 BRA `(.L_x_51) ;  /* 0xfffffffc002c3947 */ /* 0x000fec000383ffff */
[----:B------:R-:W-:Y:S01]  /*2f00*/  ULEA UR4, UR5, UR6, 0x3 ;  /* 0x0000000605047291 */ /* 0x000fe2000f8e18ff */
[----:B------:R-:W-:-:S08]  /*2f10*/  SHF.L.U32 R3, R12, 0x1f, RZ ;  /* 0x0000001f0c037819 */ /* 0x000fd000000006ff */
[----:B------:R-:W1:Y:S02]  /*2f20*/  SYNCS.PHASECHK.TRANS64 P0, [UR4+0x80], R3 ;  /* 0x00008003ff0075a7 */ /* 0x000e640008001004 */
[----:B-1----:R-:W-:Y:S05]  /*2f30*/  @P0 BRA `(.L_x_52) ;  /* 0x0000000000080947 */ /* 0x002fea0003800000 */
[----:B------:R-:W1:Y:S02]  /*2f40*/  SYNCS.PHASECHK.TRANS64.TRYWAIT P0, [UR4+0x80], R3 ;  /* 0x00008003ff0075a7 */ /* 0x000e640008001104 */
[----:B-1----:R-:W-:Y:S05]  /*2f50*/  @!P0 BRA `(.L_x_53) ;  /* 0x0000006000c88947 */ /* 0x002fea0003800000 */
.L_x_52:
[----:B------:R-:W-:-:S04]  /*2f60*/  UIADD3 UR7, UPT, UPT, UR5, 0x1, URZ ;  /* 0x0000000105077890 */ /* 0x000fc8000fffe0ff */
[----:B------:R-:W-:-:S04]  /*2f70*/  UISETP.NE.AND UP0, UPT, UR7, 0x2, UPT ;  /* 0x000000020700788c */ /* 0x000fc8000bf05270 */
[----:B------:R-:W-:Y:S02]  /*2f80*/  USEL UR8, URZ, 0x1, UP0 ;  /* 0x00000001ff087887 */ /* 0x000fe40008000000 */
[----:B------:R-:W-:-:S04]  /*2f90*/  USEL UR7, UR7, URZ, UP0 ;  /* 0x000000ff07077287 */ /* 0x000fc80008000000 */
[----:B------:R-:W-:Y:S01]  /*2fa0*/  ULEA UR7, UR7, UR6, 0x3 ;  /* 0x0000000607077291 */ /* 0x000fe2000f8e18ff */
[----:B-1----:R-:W-:-:S04]  /*2fb0*/  LOP3.LUT R3, R12, UR8, RZ, 0x3c, !PT ;  /* 0x000000080c037c12 */ /* 0x002fc8000f8e3cff */
[----:B------:R-:W-:-:S04]  /*2fc0*/  SHF.L.U32 R0, R3, 0x1f, RZ ;  /* 0x0000001f03007819 */ /* 0x000fc800000006ff */
[----:B------:R-:W1:Y:S02]  /*2fd0*/  SYNCS.PHASECHK.TRANS64 P0, [UR7+0x80], R0 ;  /* 0x00008000ff0075a7 */ /* 0x000e640008001007 */
[----:B-1----:R-:W-:Y:S05]  /*2fe0*/  @P0 EXIT ;  /* 0x000000000000094d */ /* 0x002fea0003800000 */
[----:B------:R-:W-:Y:S02]  /*2ff0*/  SHF.L.U32 R3, R3, 0x1f, RZ ;  /* 0x0000001f03037819 */ /* 0x000fe400000006ff */
[----:B------:R-:W-:-:S07]  /*3000*/  MOV R0, UR7 ;  /* 0x0000000700007c02 */ /* 0x000fce0008000f00 */
.L_x_54:
[----:B-1----:R1:W2:Y:S02]  /*3010*/  SYNCS.PHASECHK.TRANS64.TRYWAIT P0, [R0+URZ+0x80], R3 ;  /* 0x00008003000075a7 */ /* 0x0022a400080011ff */
[----:B--2---:R-:W-:Y:S05]  /*3020*/  @!P0 NANOSLEEP.SYNCS 0x989680 ;  /* 0x009896800000895d */ /* 0x004fea0003900000 */
[----:B------:R-:W2:Y:S02]  /*3030*/  @!P0 SYNCS.PHASECHK.TRANS64 P0, [R0+URZ+0x80], R3 ;  /* 0x00008003000085a7 */ /* 0x000ea400080010ff */
[----:B--2---:R-:W-:Y:S05]  /*3040*/  @P0 EXIT ;  /* 0x000000000000094d */ /* 0x004fea0003800000 */
[----:B------:R-:W-:Y:S05]  /*3050*/  BRA `(.L_x_54) ;  /* 0xfffffffc00ec7947 */ /* 0x000fea000383ffff */
.L_x_47:
[----:B------:R-:W-:Y:S05]  /*3060*/  BRA.U UP4, `(.L_x_55) ;  /* 0x0000001104a07547 */ /* 0x000fea000b800000 */
[----:B------:R-:W-:Y:S01]  /*3070*/  UMOV UR4, 0x40 ;  /* 0x0000004000047882 */ /* 0x000fe20000000000 */
[----:B------:R-:W-:Y:S01]  /*3080*/  NOP ;  /* 0x0000000000007918 */ /* 0x000fe20000000000 */
[----:B------:R-:W-:Y:S01]  /*3090*/  ULEA UR5, UR46, UR4, 0x18 ;  /* 0x000000042e057291 */ /* 0x000fe2000f8ec0ff */
[----:B------:R-:W-:Y:S02]  /*30a0*/  UMOV UR6, 0x400 ;  /* 0x0000040000067882 */ /* 0x000fe40000000000 */
[----:B------:R-:W-:-:S06]  /*30b0*/  ULEA UR6, UR46, UR6, 0x18 ;  /* 0x000000062e067291 */ /* 0x000fcc000f8ec0ff */
[----:B------:R-:W1:Y:S02]  /*30c0*/  LDS.U8 R0, [UR5+0x1c] ;  /* 0x00001c05ff007984 */ /* 0x000e640008000000 */
[----:B-1----:R-:W-:-:S13]  /*30d0*/  ISETP.NE.AND P0, PT, R0, RZ, PT ;  /* 0x000000ff0000720c */ /* 0x002fda0003f05270 */
[----:B------:R-:W-:Y:S05]  /*30e0*/  @P0 BRA `(.L_x_56) ;  /* 0x0000000400080947 */ /* 0x000fea0003800000 */
[----:B------:R-:W-:Y:S02]  /*30f0*/  UISETP.NE.U32.AND UP1, UPT, UR33, 0x1, UPT ;  /* 0x000000012100788c */ /* 0x000fe4000bf25070 */
[----:B------:R-:W-:-:S07]  /*3100*/  UIADD3 UR7, UPT, UPT, UR5, 0x8, URZ ;  /* 0x0000000805077890 */ /* 0x000fce000fffe0ff */
[----:B------:R-:W-:Y:S05]  /*3110*/  BRA.U !UP1, `(.L_x_57) ;  /* 0x00000001099c7547 */ /* 0x000fea000b800000 */
[----:B------:R-:W-:Y:S01]  /*3120*/  ELECT P0, URZ, PT ;  /* 0x0000000000ff782f */ /* 0x000fe20003800000 */
[----:B------:R-:W-:-:S12]  /*3130*/  BSSY B0, `(.L_x_57) ;  /* 0x0000025000007945 */ /* 0x000fd80003800000 */
[----:B------:R-:W-:Y:S05]  /*3140*/  @!P0 BRA `(.L_x_58) ;  /* 0x00000000008c8947 */ /* 0x000fea0003800000 */
[----:B------:R-:W-:-:S05]  /*3150*/  UMOV UR4, 0x10 ;  /* 0x0000001000047882 */ /* 0x000fca0000000000 */
[----:B------:R-:W-:Y:S04]  /*3160*/  DEPBAR.LE SB1, 0x36 ;  /* 0x00009d800000791a */ /* 0x000fe80000000000 */
[----:B------:R-:W1:Y:S02]  /*3170*/  UTCATOMSWS.2CTA.FIND_AND_SET.ALIGN UP0, UR4, UR4 ;  /* 0x00000004000475e3 */ /* 0x000e640008200800 */
[----:B-1----:R-:W-:Y:S01]  /*3180*/  MOV R11, UR4 ;  /* 0x00000004000b7c02 */ /* 0x002fe20008000f00 */
[----:B------:R-:W-:Y:S06]  /*3190*/  BRA.U UP0, `(.L_x_59) ;  /* 0x0000000100187547 */ /* 0x000fec000b800000 */
.L_x_60:
[----:B------:R-:W-:Y:S05]  /*31a0*/  NANOSLEEP 0x64 ;  /* 0x000000640000795d */ /* 0x000fea0003800000 */
[----:B------:R-:W-:-:S05]  /*31b0*/  UMOV UR4, 0x10 ;  /* 0x0000001000047882 */ /* 0x000fca0000000000 */
[----:B------:R-:W-:Y:S04]  /*31c0*/  DEPBAR.LE SB1, 0x36 ;  /* 0x00009d800000791a */ /* 0x000fe80000000000 */
[----:B------:R-:W1:Y:S02]  /*31d0*/  UTCATOMSWS.2CTA.FIND_AND_SET.ALIGN UP0, UR4, UR4 ;  /* 0x00000004000475e3 */ /* 0x000e640008200800 */
[----:B-1----:R-:W-:Y:S01]  /*31e0*/  MOV R11, UR4 ;  /* 0x00000004000b7c02 */ /* 0x002fe20008000f00 */
[----:B------:R-:W-:Y:S05]  /*31f0*/  BRA.U !UP0, `(.L_x_60) ;  /* 0xfffffffd08e87547 */ /* 0x000fea000b83ffff */
.L_x_59:
[----:B------:R-:W1:Y:S01]  /*3200*/  LDS R7, [UR5+0x10] ;  /* 0x00001005ff077984 */ /* 0x000e620008000800 */
[----:B------:R-:W-:Y:S01]  /*3210*/  IMAD.U32 R5, RZ, RZ, UR6 ;  /* 0x00000006ff057e24 */ /* 0x000fe2000f8e00ff */
[----:B------:R-:W-:-:S03]  /*3220*/  MOV R4, UR34 ;  /* 0x0000002200047c02 */ /* 0x000fc60008000f00 */
[----:B------:R-:W-:Y:S01]  /*3230*/  VIADD R5, R5, 0x120 ;  /* 0x0000012005057836 */ /* 0x000fe20000000000 */
[----:B-1----:R-:W-:-:S04]  /*3240*/  SHF.L.U32 R7, R7, 0x1f, RZ ;  /* 0x0000001f07077819 */ /* 0x002fc800000006ff */
[----:B------:R-:W1:Y:S02]  /*3250*/  SYNCS.PHASECHK.TRANS64.TRYWAIT P0, [UR5+0x8], R7 ;  /* 0x00000807ff0075a7 */ /* 0x000e640008001105 */
[----:B-1----:R-:W-:Y:S05]  /*3260*/  @P0 BRA `(.L_x_61) ;  /* 0x0000000000080947 */ /* 0x002fea0003800000 */
[----:B------:R-:W1:Y:S02]  /*3270*/  SYNCS.PHASECHK.TRANS64.TRYWAIT P0, [UR5+0x8], R7 ;  /* 0x00000807ff0075a7 */ /* 0x000e640008001105 */
[----:B-1----:R-:W-:Y:S05]  /*3280*/  @!P0 BRA `(.L_x_62) ;  /* 0x0000006000148947 */ /* 0x002fea0003800000 */
.L_x_61:
[----:B-1----:R-:W-:Y:S01]  /*3290*/  HFMA2 R0, -RZ, RZ, 0, 5.9604644775390625e-08 ;  /* 0x00000001ff007431 */ /* 0x002fe200000001ff */
[----:B------:R-:W-:Y:S01]  /*32a0*/  UPRMT UR4, UR34, 0x654, UR7 ;  /* 0x0000065422047896 */ /* 0x000fe20008000007 */
[----:B------:R-:W-:Y:S01]  /*32b0*/  IMAD.MOV.U32 R8, RZ, RZ, 0xffff ;  /* 0x0000ffffff087424 */ /* 0x000fe200078e00ff */
[----:B------:R-:W-:Y:S01]  /*32c0*/  PRMT R4, R4, 0x654, R5 ;  /* 0x0000065404047816 */ /* 0x000fe20000000005 */
[----:B------:R-:W-:Y:S02]  /*32d0*/  IMAD.MOV.U32 R6, RZ, RZ, 0x4 ;  /* 0x00000004ff067424 */ /* 0x000fe400078e00ff */
[----:B------:R-:W-:Y:S01]  /*32e0*/  IMAD.SHL.U32 R9, R11, 0x20, RZ ;  /* 0x000000200b097824 */ /* 0x000fe200078e00ff */
[----:B------:R-:W-:Y:S02]  /*32f0*/  MOV R5, UR4 ;  /* 0x0000000400057c02 */ /* 0x000fe40008000f00 */
[-C--:B------:R-:W-:Y:S01]  /*3300*/  SHF.L.U32 R8, R8, R11.reuse, RZ ;  /* 0x0000000b08087219 */ /* 0x080fe200000006ff */
[----:B------:R1:W-:Y:S01]  /*3310*/  SYNCS.ARRIVE.TRANS64.RED RZ, [UR4], R6 ;  /* 0x00000006ffff79a7 */ /* 0x0003e20008000404 */
[----:B------:R-:W-:Y:S01]  /*3320*/  SHF.L.U32 R7, R0, R11, RZ ;  /* 0x0000000b00077219 */ /* 0x000fe200000006ff */
[----:B------:R1:W-:Y:S04]  /*3330*/  STS [UR6+0x120], R9 ;  /* 0x00012009ff007988 */ /* 0x0003e80008000806 */
[----:B------:R1:W-:Y:S04]  /*3340*/  STAS [R4.64], R11 ;  /* 0x0000000b04007dbd */ /* 0x0003e8000c0008ff */
[----:B------:R1:W-:Y:S04]  /*3350*/  ATOMS.OR RZ, [UR5+0x14], R8 ;  /* 0x00001408ffff798c */ /* 0x0003e8000b000005 */
[----:B------:R1:W-:Y:S04]  /*3360*/  ATOMS.OR RZ, [UR5+0x18], R7 ;  /* 0x00001807ffff798c */ /* 0x0003e8000b000005 */
[----:B------:R1:W-:Y:S02]  /*3370*/  ATOMS.XOR RZ, [UR5+0x10], R0 ;  /* 0x00001000ffff798c */ /* 0x0003e4000b800005 */
.L_x_58:
[----:B------:R-:W-:Y:S05]  /*3380*/  BSYNC B0 ;  /* 0x0000000000007941 */ /* 0x000fea0003800000 */
.L_x_57:
[----:B------:R-:W-:Y:S05]  /*3390*/  BRA.U UP1, `(.L_x_63) ;  /* 0x00000001016c7547 */ /* 0x000fea000b800000 */
[----:B------:R-:W-:-:S03]  /*33a0*/  UMOV UR4, 0xffffffff ;  /* 0xffffffff00047882 */ /* 0x000fc60000000000 */
[----:B------:R-:W-:Y:S05]  /*33b0*/  BRA.DIV UR4, `(.L_x_64) ;  /* 0x0000005e04e07947 */ /* 0x000fea000b800000 */
[----:B------:R-:W-:-:S13]  /*33c0*/  ELECT P0, URZ, PT ;  /* 0x0000000000ff782f */ /* 0x000fda0003800000 */
.L_x_140:
[----:B------:R-:W-:Y:S05]  /*33d0*/  @!P0 BRA `(.L_x_63) ;  /* 0x00000000005c8947 */ /* 0x000fea0003800000 */
[----:B-1----:R-:W1:Y:S02]  /*33e0*/  LDS R5, [UR5+0x10] ;  /* 0x00001005ff057984 */ /* 0x002e640008000800 */
[----:B-1----:R-:W-:-:S04]  /*33f0*/  SHF.L.U32 R5, R5, 0x1f, RZ ;  /* 0x0000001f05057819 */ /* 0x002fc800000006ff */
[----:B------:R-:W1:Y:S02]  /*3400*/  SYNCS.PHASECHK.TRANS64.TRYWAIT P0, [UR5+0x8], R5 ;  /* 0x00000805ff0075a7 */ /* 0x000e640008001105 */
[----:B-1----:R-:W-:Y:S05]  /*3410*/  @P0 BRA `(.L_x_65) ;  /* 0x0000000000080947 */ /* 0x002fea0003800000 */
[----:B------:R-:W1:Y:S02]  /*3420*/  SYNCS.PHASECHK.TRANS64.TRYWAIT P0, [UR5+0x8], R5 ;  /* 0x00000805ff0075a7 */ /* 0x000e640008001105 */
[----:B-1----:R-:W-:Y:S05]  /*3430*/  @!P0 BRA `(.L_x_66) ;  /* 0x0000005c00e48947 */ /* 0x002fea0003800000 */
.L_x_65:
[----:B------:R-:W2:Y:S01]  /*3440*/  LDS R7, [UR6+0x120] ;  /* 0x00012006ff077984 */ /* 0x000ea20008000800 */
[----:B-1----:R-:W-:Y:S02]  /*3450*/  HFMA2 R0, -RZ, RZ, 0, 5.9604644775390625e-08 ;  /* 0x00000001ff007431 */ /* 0x002fe400000001ff */
[----:B------:R-:W-:Y:S01]  /*3460*/  IMAD.MOV.U32 R4, RZ, RZ, 0xffff ;  /* 0x0000ffffff047424 */ /* 0x000fe200078e00ff */
[----:B------:R-:W-:Y:S01]  /*3470*/  UPRMT UR4, UR34, 0x654, UR7 ;  /* 0x0000065422047896 */ /* 0x000fe20008000007 */
[----:B--2---:R-:W-:-:S03]  /*3480*/  IMAD.SHL.U32 R5, R7, 0x20, RZ ;  /* 0x0000002007057824 */ /* 0x004fc600078e00ff */
[-C--:B------:R-:W-:Y:S02]  /*3490*/  SHF.L.U32 R4, R4, R7.reuse, RZ ;  /* 0x0000000704047219 */ /* 0x080fe400000006ff */
[----:B------:R-:W-:Y:S01]  /*34a0*/  SHF.L.U32 R7, R0, R7, RZ ;  /* 0x0000000700077219 */ /* 0x000fe200000006ff */
[----:B------:R2:W-:Y:S04]  /*34b0*/  STS [UR6+0x120], R5 ;  /* 0x00012005ff007988 */ /* 0x0005e80008000806 */
[----:B------:R2:W-:Y:S04]  /*34c0*/  ATOMS.OR RZ, [UR5+0x14], R4 ;  /* 0x00001404ffff798c */ /* 0x0005e8000b000005 */
[----:B------:R2:W-:Y:S01]  /*34d0*/  ATOMS.OR RZ, [UR5+0x18], R7 ;  /* 0x00001807ffff798c */ /* 0x0005e2000b000005 */
[----:B------:R-:W-:Y:S03]  /*34e0*/  SYNCS.ARRIVE.TRANS64.RED.A1T0 RZ, [UR4], RZ ;  /* 0x000000ffffff79a7 */ /* 0x000fe60008100404 */
[----:B------:R2:W-:Y:S01]  /*34f0*/  ATOMS.XOR RZ, [UR5+0x10], R0 ;  /* 0x00001000ffff798c */ /* 0x0005e2000b800005 */
[----:B------:R-:W-:Y:S05]  /*3500*/  BRA `(.L_x_63) ;  /* 0x0000000000107947 */ /* 0x000fea0003800000 */
.L_x_56:
[----:B------:R-:W-:Y:S02]  /*3510*/  MOV R0, 0xffffffff ;  /* 0xffffffff00007802 */ /* 0x000fe40000000f00 */
[----:B------:R-:W-:-:S03]  /*3520*/  MOV R4, 0x3550 ;  /* 0x0000355000047802 */ /* 0x000fc60000000f00 */
[----:B------:R1:W-:Y:S04]  /*3530*/  STS [UR6+0x120], R0 ;  /* 0x00012000ff007988 */ /* 0x0003e80008000806 */
[----:B-1---5:R-:W-:Y:S05]  /*3540*/  CALL.REL.NOINC `($__internal_1_$__cuda_sm10x_tcgen05_guardrail_trap_phase_invalid_during_alloc) ;  /* 0x00000064002c7944 */ /* 0x022fea0003c00000 */
.L_x_63:
[----:B------:R-:W-:Y:S05]  /*3550*/  WARPSYNC.ALL ;  /* 0x0000000000007948 */ /* 0x000fea0003800000 */
[----:B------:R-:W3:Y:S01]  /*3560*/  S2UR UR4, SR_CgaCtaId ;  /* 0x00000000000479c3 */ /* 0x000ee20000008800 */
[----:B------:R-:W-:Y:S01]  /*3570*/  UMOV UR17, 0x400 ;  /* 0x0000040000117882 */ /* 0x000fe20000000000 */
[----:B------:R-:W-:-:S06]  /*3580*/  NOP ;  /* 0x0000000000007918 */ /* 0x000fcc0000000000 */
[----:B------:R-:W-:Y:S06]  /*3590*/  BAR.ARV 0x6, 0xa0 ;  /* 0x0182800000007b1d */ /* 0x000fec0000002000 */
[----:B------:R-:W4:Y:S01]  /*35a0*/  LDCU UR6, c[0x0][0x38c] ;  /* 0x00007180ff0677ac */ /* 0x000f220008000800 */
[----:B------:R-:W-:Y:S01]  /*35b0*/  LOP3.LUT R3, R3, 0xffff, RZ, 0xc0, !PT ;  /* 0x0000ffff03037812 */ /* 0x000fe200078ec0ff */
[----:B-1----:R-:W-:Y:S01]  /*35c0*/  IMAD.MOV.U32 R9, RZ, RZ, 0x1 ;  /* 0x00000001ff097424 */ /* 0x002fe200078e00ff */
[----:B------:R-:W-:Y:S01]  /*35d0*/  LOP3.LUT R2, R2, 0xffff, RZ, 0xc0, !PT ;  /* 0x0000ffff02027812 */ /* 0x000fe200078ec0ff */
[----:B------:R-:W-:Y:S01]  /*35e0*/  IMAD.MOV.U32 R8, RZ, RZ, RZ ;  /* 0x000000ffff087224 */ /* 0x000fe200078e00ff */
[----:B------:R-:W-:Y:S01]  /*35f0*/  R2UR UR20, R3 ;  /* 0x00000000031472ca */ /* 0x000fe200000e0000 */
[----:B------:R-:W-:Y:S01]  /*3600*/  UMOV UR24, URZ ;  /* 0x000000ff00187c82 */ /* 0x000fe20008000000 */
[----:B------:R-:W-:-:S02]  /*3610*/  R2UR UR30, R2 ;  /* 0x00000000021e72ca */ /* 0x000fc400000e0000 */
[----:B------:R-:W-:Y:S01]  /*3620*/  CS2R R2, SRZ ;  /* 0x0000000000027805 */ /* 0x000fe2000001ff00 */
[----:B------:R-:W-:Y:S01]  /*3630*/  UMOV UR15, URZ ;  /* 0x000000ff000f7c82 */ /* 0x000fe20008000000 */
[----:B---3--:R-:W-:Y:S01]  /*3640*/  ULEA UR17, UR4, UR17, 0x18 ;  /* 0x0000001104117291 */ /* 0x008fe2000f8ec0ff */
[----:B------:R-:W-:Y:S01]  /*3650*/  UMOV UR14, URZ ;  /* 0x000000ff000e7c82 */ /* 0x000fe20008000000 */
[----:B------:R-:W-:Y:S02]  /*3660*/  UISETP.NE.AND UP3, UPT, UR33, URZ, UPT ;  /* 0x000000ff2100728c */ /* 0x000fe4000bf65270 */
[----:B------:R-:W-:Y:S02]  /*3670*/  UIADD3 UR5, UPT, UPT, UR17, 0x8400, URZ ;  /* 0x0000840011057890 */ /* 0x000fe4000fffe0ff */
[----:B------:R-:W-:-:S03]  /*3680*/  UIADD3 UR4, UPT, UPT, UR17, 0x10400, URZ ;  /* 0x0001040011047890 */ /* 0x000fc6000fffe0ff */
[----:B--2---:R-:W1:Y:S01]  /*3690*/  LDS R0, [UR17+0x120] ;  /* 0x00012011ff007984 */ /* 0x004e620008000800 */
[----:B----4-:R-:W-:Y:S02]  /*36a0*/  UIADD3 UR6, UPT, UPT, UR6, 0x3f, URZ ;  /* 0x0000003f06067890 */ /* 0x010fe4000fffe0ff */
[----:B------:R-:W-:Y:S02]  /*36b0*/  USHF.R.U32.HI UR5, URZ, 0x4, UR5 ;  /* 0x00000004ff057899 */ /* 0x000fe40008011605 */
[----:B------:R-:W-:Y:S02]  /*36c0*/  USHF.R.S32.HI UR25, URZ, 0x1f, UR6 ;  /* 0x0000001fff197899 */ /* 0x000fe40008011406 */
[----:B------:R-:W-:Y:S02]  /*36d0*/  USHF.R.U32.HI UR4, URZ, 0x4, UR4 ;  /* 0x00000004ff047899 */ /* 0x000fe40008011604 */
[----:B------:R-:W-:Y:S02]  /*36e0*/  ULEA.HI UR25, UR25, UR6, URZ, 0x6 ;  /* 0x0000000619197291 */ /* 0x000fe4000f8f30ff */
[----:B------:R-:W-:-:S02]  /*36f0*/  ULOP3.LUT UR5, UR5, 0x3fff, URZ, 0xc0, !UPT ;  /* 0x00003fff05057892 */ /* 0x000fc4000f8ec0ff */
[----:B------:R-:W-:Y:S02]  /*3700*/  USHF.R.S32.HI UR25, URZ, 0x6, UR25 ;  /* 0x00000006ff197899 */ /* 0x000fe40008011419 */
[----:B------:R-:W-:Y:S02]  /*3710*/  ULOP3.LUT UR22, UR4, 0x3fff, URZ, 0xc0, !UPT ;  /* 0x00003fff04167892 */ /* 0x000fe4000f8ec0ff */
[----:B------:R-:W-:Y:S02]  /*3720*/  UISETP.LT.AND UP0, UPT, UR25, 0x1, UPT ;  /* 0x000000011900788c */ /* 0x000fe4000bf01270 */
[----:B------:R-:W-:Y:S02]  /*3730*/  ULOP3.LUT UR21, UR5, 0x10000, URZ, 0xfc, !UPT ;  /* 0x0001000005157892 */ /* 0x000fe4000f8efcff */
[----:B------:R-:W-:Y:S02]  /*3740*/  ULOP3.LUT UR22, UR22, 0x10000, URZ, 0xfc, !UPT ;  /* 0x0001000016167892 */ /* 0x000fe4000f8efcff */
[----:B------:R-:W-:Y:S01]  /*3750*/  USEL UR31, UR25, 0x1, !UP0 ;  /* 0x00000001191f7887 */ /* 0x000fe2000c000000 */
[----:B------:R-:W-:Y:S01]  /*3760*/  UMOV UR28, 0x0 ;  /* 0x00000000001c7882 */ /* 0x000fe20000000000 */
[----:B------:R-:W-:Y:S01]  /*3770*/  UMOV UR29, 0x102004a0 ;  /* 0x102004a0001d7882 */ /* 0x000fe20000000000 */
[----:B------:R-:W-:Y:S01]  /*3780*/  UMOV UR26, 0x0 ;  /* 0x00000000001a7882 */ /* 0x000fe20000000000 */
[----:B------:R-:W-:Y:S01]  /*3790*/  UMOV UR27, 0x102004a0 ;  /* 0x102004a0001b7882 */ /* 0x000fe20000000000 */
[----:B-1----:R-:W-:-:S15]  /*37a0*/  R2UR UR32, R0 ;  /* 0x00000000002072ca */ /* 0x002fde00000e0000 */
.L_x_74:
[C---:B------:R-:W-:Y:S02]  /*37b0*/  LEA R0, R8.reuse, UR17, 0x3 ;  /* 0x0000001108007c11 */ /* 0x040fe4000f8e18ff */
[----:B------:R-:W-:Y:S02]  /*37c0*/  SHF.L.U32 R5, R3, 0x1f, RZ ;  /* 0x0000001f03057819 */ /* 0x000fe400000006ff */
[----:B------:R-:W-:Y:S02]  /*37d0*/  LEA R4, R8, UR17, 0x4 ;  /* 0x0000001108047c11 */ /* 0x000fe4000f8e20ff */
[----:B------:R-:W1:Y:S02]  /*37e0*/  SYNCS.PHASECHK.TRANS64.TRYWAIT P0, [R0+URZ+0x70], R5 ;  /* 0x00007005000075a7 */ /* 0x000e6400080011ff */
[----:B-1-3--:R-:W-:Y:S05]  /*37f0*/  @!P0 BRA `(.L_x_67) ;  /* 0x0000005c000c8947 */ /* 0x00afea0003800000 */
.L_x_141:
[----:B-1----:R-:W1:Y:S01]  /*3800*/  LDS.128 R4, [R4+0x100] ;  /* 0x0001000004047984 */ /* 0x002e620000000c00 */
[----:B------:R-:W-:Y:S02]  /*3810*/  VIADD R0, R0, 0x80 ;  /* 0x0000008000007836 */ /* 0x000fe40000000000 */
[----:B------:R-:W-:Y:S01]  /*3820*/  VIADD R8, R8, 0x1 ;  /* 0x0000000108087836 */ /* 0x000fe20000000000 */
[----:B------:R-:W-:Y:S01]  /*3830*/  @!PT LDS RZ, [RZ] ;  /* 0x00000000fffff984 */ /* 0x000fe20000000800 */
[----:B------:R-:W-:Y:S01]  /*3840*/  @!PT LDS RZ, [RZ] ;  /* 0x00000000fffff984 */ /* 0x000fe20000000800 */
[----:B------:R-:W-:Y:S01]  /*3850*/  @!PT LDS RZ, [RZ] ;  /* 0x00000000fffff984 */ /* 0x000fe20000000800 */
[----:B------:R-:W-:Y:S01]  /*3860*/  @!PT LDS RZ, [RZ] ;  /* 0x00000000fffff984 */ /* 0x000fe20000000800 */
[----:B------:R2:W-:Y:S06]  /*3870*/  MEMBAR.ALL.CTA ;  /* 0x0000000000007992 */ /* 0x0005ec0000008000 */
[----:B--2---:R-:W2:Y:S01]  /*3880*/  FENCE.VIEW.ASYNC.S ;  /* 0x00000000000073c6 */ /* 0x004ea20000000000 */
[----:B------:R-:W-:-:S04]  /*3890*/  PRMT R0, RZ, 0x654, R0 ;  /* 0x00000654ff007816 */ /* 0x000fc80000000000 */
[----:B--2---:R2:W-:Y:S01]  /*38a0*/  SYNCS.ARRIVE.TRANS64.RED.A1T0 RZ, [R0+URZ], RZ ;  /* 0x000000ff00ff79a7 */ /* 0x0045e200081004ff */
[----:B-1----:R-:W-:Y:S01]  /*38b0*/  LOP3.LUT P1, RZ, R6, 0x1, RZ, 0xc0, !PT ;  /* 0x0000000106ff7812 */ /* 0x002fe2000782c0ff */
[----:B--2---:R-:W-:-:S12]  /*38c0*/  BRA.U UP3, `(.L_x_68) ;  /* 0x0000000103e07547 */ /* 0x004fd8000b800000 */
[----:B------:R-:W1:Y:S01]  /*38d0*/  LDCU UR4, c[0x0][0x38c] ;  /* 0x00007180ff0477ac */ /* 0x000e620008000800 */
[----:B------:R-:W-:Y:S02]  /*38e0*/  PLOP3.LUT P2, PT, PT, PT, PT, 0x80, 0x8 ;  /* 0x000000000008781c */ /* 0x000fe40003f4f070 */
[----:B------:R-:W-:Y:S01]  /*38f0*/  SHF.L.U32 R5, R9, 0x1f, RZ ;  /* 0x0000001f09057819 */ /* 0x000fe200000006ff */
[----:B------:R-:W-:Y:S02]  /*3900*/  ULEA UR23, UR24, UR17, 0x3 ;  /* 0x0000001118177291 */ /* 0x000fe4000f8e18ff */
[----:B------:R-:W-:Y:S02]  /*3910*/  ULEA UR18, UR24, UR32, 0x7 ;  /* 0x0000002018127291 */ /* 0x000fe4000f8e38ff */
[----:B-1----:R-:W-:-:S06]  /*3920*/  UISETP.GE.AND UP0, UPT, UR4, 0x1, UPT ;  /* 0x000000010400788c */ /* 0x002fcc000bf06270 */
[----:B------:R-:W-:-:S05]  /*3930*/  PLOP3.LUT P0, PT, PT, PT, UP0, 0x80, 0x8 ;  /* 0x000000000008781c */ /* 0x000fca0003f0f008 */
[----:B------:R-:W-:-:S08]  /*3940*/  @UP0 ULEA UR4, UR15, UR17, 0x3 ;  /* 0x000000110f040291 */ /* 0x000fd0000f8e18ff */
[----:B------:R-:W-:-:S04]  /*3950*/  @P0 SHF.L.U32 R0, R2, 0x1f, RZ ;  /* 0x0000001f02000819 */ /* 0x000fc800000006ff */
[----:B------:R1:W2:Y:S01]  /*3960*/  @P0 SYNCS.PHASECHK.TRANS64.TRYWAIT P2, [UR4], R0 ;  /* 0x00000000ff0005a7 */ /* 0x0002a20008041104 */
[----:B------:R-:W3:Y:S02]  /*3970*/  SYNCS.PHASECHK.TRANS64.TRYWAIT P0, [UR23+0xb0], R5 ;  /* 0x0000b005ff0075a7 */ /* 0x000ee40008001117 */
[----:B-123--:R-:W-:Y:S05]  /*3980*/  @!P0 BRA `(.L_x_69) ;  /* 0x0000005800bc8947 */ /* 0x00efea0003800000 */
.L_x_143:
[----:B------:R-:W-:Y:S01]  /*3990*/  UMOV UR19, UR14 ;  /* 0x0000000e00137c82 */ /* 0x000fe20008000000 */
[----:B------:R-:W-:Y:S05]  /*39a0*/  BRA.U !UP0, `(.L_x_70) ;  /* 0x0000000108987547 */ /* 0x000fea000b800000 */
[----:B------:R-:W-:Y:S02]  /*39b0*/  UIADD3 UR19, UPT, UPT, UR31, UR14, URZ ;  /* 0x0000000e1f137290 */ /* 0x000fe4000fffe0ff */
[----:B------:R-:W-:Y:S01]  /*39c0*/  UPLOP3.LUT UP2, UPT, UPT, UPT, UPT, 0x40, 0x4 ;  /* 0x000000000004789c */ /* 0x000fe20003f4e870 */
[----:B------:R-:W-:Y:S01]  /*39d0*/  UMOV UR16, UR25 ;  /* 0x0000001900107c82 */ /* 0x000fe20008000000 */
[----:B------:R-:W-:-:S09]  /*39e0*/  UMOV UR6, UR15 ;  /* 0x0000000f00067c82 */ /* 0x000fd20008000000 */
.L_x_73:
[----:B--2---:R-:W-:Y:S01]  /*39f0*/  ULEA UR5, UR6, UR17, 0x3 ;  /* 0x0000001106057291 */ /* 0x004fe2000f8e18ff */
[----:B---3--:R-:W-:Y:S11]  /*3a00*/  @P2 BRA `(.L_x_71) ;  /* 0x00000000000c2947 */ /* 0x008ff60003800000 */
[----:B-1----:R-:W-:Y:S04]  /*3a10*/  SHF.L.U32 R5, R2, 0x1f, RZ ;  /* 0x0000001f02057819 */ /* 0x002fe800000006ff */
[----:B------:R-:W1:Y:S02]  /*3a20*/  SYNCS.PHASECHK.TRANS64.TRYWAIT P0, [UR5], R5 ;  /* 0x00000005ff0075a7 */ /* 0x000e640008001105 */
[----:B-1----:R-:W-:Y:S05]  /*3a30*/  @!P0 BRA `(.L_x_72) ;  /* 0x0000005800a88947 */ /* 0x002fea0003800000 */
.L_x_71:
[----:B------:R-:W-:Y:S01]  /*3a40*/  UISETP.NE.AND UP0, UPT, UR16, 0x1, UPT ;  /* 0x000000011000788c */ /* 0x000fe2000bf05270 */
[----:B------:R-:W-:Y:S01]  /*3a50*/  PLOP3.LUT P2, PT, PT, PT, PT, 0x80, 0x8 ;  /* 0x000000000008781c */ /* 0x000fe20003f4f070 */
[----:B------:R-:W-:Y:S02]  /*3a60*/  UIADD3 UR4, UPT, UPT, UR6, 0x1, URZ ;  /* 0x0000000106047890 */ /* 0x000fe4000fffe0ff */
[----:B------:R-:W-:Y:S02]  /*3a70*/  ULEA UR12, UR6, UR22, 0x8 ;  /* 0x00000016060c7291 */ /* 0x000fe4000f8e40ff */
[----:B------:R-:W-:Y:S01]  /*3a80*/  UISETP.NE.AND UP1, UPT, UR4, 0x4, UPT ;  /* 0x000000040400788c */ /* 0x000fe2000bf25270 */
[----:B------:R-:W-:Y:S01]  /*3a90*/  PLOP3.LUT P0, PT, PT, PT, UP0, 0x80, 0x8 ;  /* 0x000000000008781c */ /* 0x000fe20003f0f008 */
[----:B------:R-:W-:Y:S02]  /*3aa0*/  UIADD3 UR10, UPT, UPT, UR12, 0x2, URZ ;  /* 0x000000020c0a7890 */ /* 0x000fe4000fffe0ff */
[----:B------:R-:W-:Y:S02]  /*3ab0*/  USEL UR7, URZ, 0x1, UP1 ;  /* 0x00000001ff077887 */ /* 0x000fe40008800000 */
[----:B------:R-:W-:Y:S02]  /*3ac0*/  USEL UR15, UR4, URZ, UP1 ;  /* 0x000000ff040f7287 */ /* 0x000fe40008800000 */
[----:B------:R-:W-:Y:S02]  /*3ad0*/  UIADD3 UR14, UPT, UPT, UR14, 0x1, URZ ;  /* 0x000000010e0e7890 */ /* 0x000fe4000fffe0ff */
[----:B------:R-:W-:Y:S01]  /*3ae0*/  @UP0 ULEA UR4, UR15, UR17, 0x3 ;  /* 0x000000110f040291 */ /* 0x000fe2000f8e18ff */
[----:B------:R-:W-:Y:S01]  /*3af0*/  LOP3.LUT R2, R2, UR7, RZ, 0x3c, !PT ;  /* 0x0000000702027c12 */ /* 0x000fe2000f8e3cff */
[----:B------:R-:W-:Y:S01]  /*3b00*/  UIADD3 UR7, UPT, UPT, UR5, 0x20, URZ ;  /* 0x0000002005077890 */ /* 0x000fe2000fffe0ff */
[----:B------:R-:W-:Y:S02]  /*3b10*/  UMOV UR13, 0x80004020 ;  /* 0x80004020000d7882 */ /* 0x000fe40000000000 */
[----:B-1----:R-:W-:Y:S01]  /*3b20*/  @P0 SHF.L.U32 R0, R2, 0x1f, RZ ;  /* 0x0000001f02000819 */ /* 0x002fe200000006ff */
[----:B------:R-:W-:Y:S01]  /*3b30*/  UMOV UR5, 0x80004020 ;  /* 0x8000402000057882 */ /* 0x000fe20000000000 */
[----:B------:R-:W-:Y:S01]  /*3b40*/  UMOV UR11, 0x80004020 ;  /* 0x80004020000b7882 */ /* 0x000fe20000000000 */
[----:B------:R-:W-:Y:S01]  /*3b50*/  UMOV UR9, 0x80004020 ;  /* 0x8000402000097882 */ /* 0x000fe20000000000 */
[----:B------:R2:W3:Y:S01]  /*3b60*/  @P0 SYNCS.PHASECHK.TRANS64.TRYWAIT P2, [UR4], R0 ;  /* 0x00000000ff0005a7 */ /* 0x0004e20008041104 */
[----:B------:R-:W-:Y:S02]  /*3b70*/  ULEA UR4, UR6, UR21, 0x9 ;  /* 0x0000001506047291 */ /* 0x000fe4000f8e48ff */
[----:B------:R-:W-:Y:S02]  /*3b80*/  UISETP.NE.AND UP0, UPT, UR14, UR19, UPT ;  /* 0x000000130e00728c */ /* 0x000fe4000bf05270 */
[----:B------:R-:W-:Y:S02]  /*3b90*/  UIADD3 UR8, UPT, UPT, UR4, 0x2, URZ ;  /* 0x0000000204087890 */ /* 0x000fe4000fffe0ff */
[----:B------:R-:W-:Y:S01]  /*3ba0*/  UIADD3 UR16, UPT, UPT, UR16, -0x1, URZ ;  /* 0xffffffff10107890 */ /* 0x000fe2000fffe0ff */
[----:B------:R-:W-:Y:S02]  /*3bb0*/  UMOV UR6, UR15 ;  /* 0x0000000f00067c82 */ /* 0x000fe40008000000 */
[----:B------:R2:W-:Y:S01]  /*3bc0*/  UTCIMMA.2CTA gdesc[UR4], gdesc[UR12], tmem[UR18], tmem[UR28], idesc[UR29], UP2 ;  /* 0x00ff1c0c040075ea */ /* 0x0005e20009200112 */
[----:B------:R-:W-:Y:S03]  /*3bd0*/  UPLOP3.LUT UP2, UPT, UPT, UPT, UPT, 0x80, 0x8 ;  /* 0x000000000008789c */ /* 0x000fe60003f4f070 */
[----:B------:R2:W-:Y:S01]  /*3be0*/  UTCIMMA.2CTA gdesc[UR8], gdesc[UR10], tmem[UR18], tmem[UR26], idesc[UR27], UPT ;  /* 0x00ff1a0a080075ea */ /* 0x0005e2000ba00112 */
[----:B------:R2:W-:Y:S01]  /*3bf0*/  UTCBAR.2CTA.MULTICAST [UR7], URZ, UR20 ;  /* 0x000000ff070073e9 */ /* 0x0005e20008200814 */
[----:B------:R-:W-:Y:S06]  /*3c00*/  BRA.U UP0, `(.L_x_73) ;  /* 0xfffffffd00787547 */ /* 0x000fec000b83ffff */
.L_x_70:
[----:B--2---:R-:W-:Y:S01]  /*3c10*/  UIADD3 UR4, UPT, UPT, UR23, 0x90, URZ ;  /* 0x0000009017047890 */ /* 0x004fe2000fffe0ff */
[----:B------:R-:W-:-:S08]  /*3c20*/  UMOV UR14, UR19 ;  /* 0x00000013000e7c82 */ /* 0x000fd00008000000 */
[----:B------:R2:W-:Y:S01]  /*3c30*/  UTCBAR.2CTA.MULTICAST [UR4], URZ, UR30 ;  /* 0x000000ff040073e9 */ /* 0x0005e2000820081e */
[----:B------:R-:W-:Y:S02]  /*3c40*/  NOP ;  /* 0x0000000000007918 */ /* 0x000fe40000000000 */
.L_x_68:
[----:B--2---:R-:W-:Y:S01]  /*3c50*/  UIADD3 UR4, UPT, UPT, UR24, 0x1, URZ ;  /* 0x0000000118047890 */ /* 0x004fe2000fffe0ff */
[----:B------:R-:W-:-:S03]  /*3c60*/  ISETP.NE.AND P0, PT, R8, 0x2, PT ;  /* 0x000000020800780c */ /* 0x000fc60003f05270 */
[----:B------:R-:W-:Y:S01]  /*3c70*/  UISETP.NE.AND UP0, UPT, UR4, 0x4, UPT ;  /* 0x000000040400788c */ /* 0x000fe2000bf05270 */
[----:B-1----:R-:W-:Y:S02]  /*3c80*/  SEL R0, RZ, 0x1, P0 ;  /* 0x00000001ff007807 */ /* 0x002fe40000000000 */
[----:B------:R-:W-:Y:S01]  /*3c90*/  SEL R8, R8, RZ, P0 ;  /* 0x000000ff08087207 */ /* 0x000fe20000000000 */
[----:B------:R-:W-:Y:S01]  /*3ca0*/  USEL UR5, URZ, 0x1, UP0 ;  /* 0x00000001ff057887 */ /* 0x000fe20008000000 */
[----:B------:R-:W-:Y:S01]  /*3cb0*/  LOP3.LUT R3, R3, R0, RZ, 0x3c, !PT ;  /* 0x0000000003037212 */ /* 0x000fe200078e3cff */
[----:B------:R-:W-:-:S04]  /*3cc0*/  USEL UR24, UR4, URZ, UP0 ;  /* 0x000000ff04187287 */ /* 0x000fc80008000000 */
[----:B------:R-:W-:Y:S01]  /*3cd0*/  LOP3.LUT R9, R9, UR5, RZ, 0x3c, !PT ;  /* 0x0000000509097c12 */ /* 0x000fe2000f8e3cff */
[----:B------:R-:W-:Y:S07]  /*3ce0*/  @P1 BRA `(.L_x_74) ;  /* 0xfffffff800b01947 */ /* 0x000fee000383ffff */
[----:B------:R-:W1:Y:S01]  /*3cf0*/  S2UR UR8, SR_CgaCtaId ;  /* 0x00000000000879c3 */ /* 0x000e620000008800 */
[----:B------:R-:W-:Y:S01]  /*3d00*/  ELECT P0, URZ, PT ;  /* 0x0000000000ff782f */ /* 0x000fe20003800000 */
[----:B------:R-:W-:Y:S01]  /*3d10*/  HFMA2 R0, -RZ, RZ, 0, 5.9604644775390625e-08 ;  /* 0x00000001ff007431 */ /* 0x000fe200000001ff */
[----:B------:R-:W-:-:S05]  /*3d20*/  UMOV UR4, 0x40 ;  /* 0x0000004000047882 */ /* 0x000fca0000000000 */
[----:B------:R-:W-:Y:S01]  /*3d30*/  UVIRTCOUNT.DEALLOC.SMPOOL 0x80 ;  /* 0x000000800000784c */ /* 0x000fe20000000000 */
[----:B------:R-:W-:Y:S02]  /*3d40*/  UISETP.NE.AND UP1, UPT, UR33, URZ, UPT ;  /* 0x000000ff2100728c */ /* 0x000fe4000bf25270 */
[----:B-1----:R-:W-:-:S09]  /*3d50*/  ULEA UR8, UR8, UR4, 0x18 ;  /* 0x0000000408087291 */ /* 0x002fd2000f8ec0ff */
[----:B------:R1:W-:Y:S01]  /*3d60*/  @P0 STS.U8 [UR8+0x1c], R0 ;  /* 0x00001c00ff000988 */ /* 0x0003e20008000008 */
[----:B------:R-:W-:Y:S05]  /*3d70*/  BRA.U UP1, `(.L_x_75) ;  /* 0x0000000101a07547 */ /* 0x000fea000b800000 */
[----:B------:R-:W-:Y:S01]  /*3d80*/  UIADD3 UR7, UPT, UPT, UR17, 0xb0, URZ ;  /* 0x000000b011077890 */ /* 0x000fe2000fffe0ff */
[----:B------:R-:W-:-:S03]  /*3d90*/  SHF.L.U32 R3, R9, 0x1f, RZ ;  /* 0x0000001f09037819 */ /* 0x000fc600000006ff */
[----:B------:R-:W-:-:S09]  /*3da0*/  ULEA UR4, UR24, UR7, 0x3 ;  /* 0x0000000718047291 */ /* 0x000fd2000f8e18ff */
[----:B------:R-:W2:Y:S02]  /*3db0*/  SYNCS.PHASECHK.TRANS64.TRYWAIT P0, [UR4], R3 ;  /* 0x00000003ff0075a7 */ /* 0x000ea40008001104 */
[----:B--2---:R-:W-:Y:S05]  /*3dc0*/  @!P0 BRA `(.L_x_76) ;  /* 0x0000005400dc8947 */ /* 0x004fea0003800000 */
.L_x_146:
        /* <DEDUP_REMOVED lines=9> */
.L_x_148:
        /* <DEDUP_REMOVED lines=9> */
.L_x_150:
[----:B------:R-:W-:-:S04]  /*3ef0*/  UIADD3 UR4, UPT, UPT, UR4, 0x1, URZ ;  /* 0x0000000104047890 */ /* 0x000fc8000fffe0ff */
[----:B------:R-:W-:-:S04]  /*3f00*/  UISETP.NE.AND UP0, UPT, UR4, 0x4, UPT ;  /* 0x000000040400788c */ /* 0x000fc8000bf05270 */
[----:B------:R-:W-:Y:S02]  /*3f10*/  USEL UR5, URZ, 0x1, UP0 ;  /* 0x00000001ff057887 */ /* 0x000fe40008000000 */
[----:B------:R-:W-:-:S04]  /*3f20*/  USEL UR4, UR4, URZ, UP0 ;  /* 0x000000ff04047287 */ /* 0x000fc80008000000 */
[----:B------:R-:W-:Y:S01]  /*3f30*/  ULEA UR4, UR4, UR7, 0x3 ;  /* 0x0000000704047291 */ /* 0x000fe2000f8e18ff */
[----:B-1----:R-:W-:-:S04]  /*3f40*/  LOP3.LUT R3, R2, UR5, RZ, 0x3c, !PT ;  /* 0x0000000502037c12 */ /* 0x002fc8000f8e3cff */
[----:B------:R-:W-:Y:S01]  /*3f50*/  SHF.L.U32 R3, R3, 0x1f, RZ ;  /* 0x0000001f03037819 */ /* 0x000fe200000006ff */
[----:B------:R-:W-:-:S04]  /*3f60*/  IMAD.U32 R0, RZ, RZ, UR4 ;  /* 0x00000004ff007e24 */ /* 0x000fc8000f8e00ff */
[----:B------:R1:W2:Y:S03]  /*3f70*/  SYNCS.PHASECHK.TRANS64.TRYWAIT P0, [R0+URZ], R3 ;  /* 0x00000003000075a7 */ /* 0x0002a600080011ff */
[----:B--2---:R-:W-:Y:S05]  /*3f80*/  @!P0 NANOSLEEP.SYNCS 0x989680 ;  /* 0x009896800000895d */ /* 0x004fea0003900000 */
[----:B------:R-:W2:Y:S02]  /*3f90*/  @!P0 SYNCS.PHASECHK.TRANS64 P0, [R0+URZ], R3 ;  /* 0x00000003000085a7 */ /* 0x000ea400080010ff */
[----:B--2---:R-:W-:Y:S05]  /*3fa0*/  @P0 BRA `(.L_x_79) ;  /* 0x0000000000200947 */ /* 0x004fea0003800000 */
.L_x_80:
[----:B--2---:R2:W4:Y:S02]  /*3fb0*/  SYNCS.PHASECHK.TRANS64.TRYWAIT P0, [R0+URZ], R3 ;  /* 0x00000003000075a7 */ /* 0x00452400080011ff */
[----:B----4-:R-:W-:Y:S05]  /*3fc0*/  @!P0 NANOSLEEP.SYNCS 0x989680 ;  /* 0x009896800000895d */ /* 0x010fea0003900000 */
[----:B------:R-:W4:Y:S02]  /*3fd0*/  @!P0 SYNCS.PHASECHK.TRANS64 P0, [R0+URZ], R3 ;  /* 0x00000003000085a7 */ /* 0x000f2400080010ff */
[----:B----4-:R-:W-:Y:S05]  /*3fe0*/  @!P0 BRA `(.L_x_80) ;  /* 0xfffffffc00f08947 */ /* 0x010fea000383ffff */
[----:B------:R-:W-:Y:S05]  /*3ff0*/  BRA `(.L_x_79) ;  /* 0x00000000000c7947 */ /* 0x000fea0003800000 */
.L_x_75:
[----:B------:R-:W-:-:S04]  /*4000*/  UIADD3 UR4, UPT, UPT, UR17, 0xf0, URZ ;  /* 0x000000f011047890 */ /* 0x000fc8000fffe0ff */
[----:B------:R-:W-:-:S09]  /*4010*/  UPRMT UR4, UR34, 0x654, UR4 ;  /* 0x0000065422047896 */ /* 0x000fd20008000004 */
[----:B------:R-:W-:Y:S03]  /*4020*/  SYNCS.ARRIVE.TRANS64.RED.A1T0 RZ, [UR4], RZ ;  /* 0x000000ffffff79a7 */ /* 0x000fe60008100404 */
.L_x_79:
[----:B-12---:R-:W-:Y:S01]  /*4030*/  SHF.L.U32 R3, RZ, 0x1f, RZ ;  /* 0x0000001fff037819 */ /* 0x006fe200000006ff */
[----:B------:R-:W-:Y:S01]  /*4040*/  UIADD3 UR4, UPT, UPT, UR17, 0xf0, URZ ;  /* 0x000000f011047890 */ /* 0x000fe2000fffe0ff */
[----:B------:R-:W-:Y:S02]  /*4050*/  PLOP3.LUT P0, PT, PT, PT, UP1, 0x80, 0x8 ;  /* 0x000000000008781c */ /* 0x000fe40003f0f018 */
[----:B------:R-:W1:Y:S02]  /*4060*/  SYNCS.PHASECHK.TRANS64.TRYWAIT P1, [UR17+0xf0], R3 ;  /* 0x0000f003ff0075a7 */ /* 0x000e640008021111 */
[----:B-1----:R-:W-:Y:S09]  /*4070*/  @!P1 BRA `(.L_x_81) ;  /* 0x0000005400789947 */ /* 0x002ff20003800000 */
.L_x_152:
[----:B------:R-:W-:Y:S01]  /*4080*/  @!UP1 UPRMT UR4, UR34, 0x654, UR4 ;  /* 0x0000065422049896 */ /* 0x000fe20008000004 */
[----:B------:R-:W-:Y:S01]  /*4090*/  UMOV UR5, 0xffff ;  /* 0x0000ffff00057882 */ /* 0x000fe20000000000 */
[----:B------:R-:W-:-:S07]  /*40a0*/  UMOV UR6, 0x1 ;  /* 0x0000000100067882 */ /* 0x000fce0000000000 */
[----:B------:R-:W-:Y:S01]  /*40b0*/  @!P0 SYNCS.ARRIVE.TRANS64.RED.A1T0 RZ, [UR4], RZ ;  /* 0x000000ffffff89a7 */ /* 0x000fe20008100404 */
[----:B------:R-:W-:Y:S01]  /*40c0*/  NOP ;  /* 0x0000000000007918 */ /* 0x000fe20000000000 */
[----:B-1----:R-:W1:Y:S01]  /*40d0*/  LDS R0, [UR8+0x14] ;  /* 0x00001408ff007984 */ /* 0x002e620008000800 */
[----:B------:R-:W-:-:S04]  /*40e0*/  ULOP3.LUT UR4, UR32, 0xffff, URZ, 0xc0, !UPT ;  /* 0x0000ffff20047892 */ /* 0x000fc8000f8ec0ff */
[----:B------:R-:W-:-:S04]  /*40f0*/  USHF.R.U32.HI UR4, URZ, 0x5, UR4 ;  /* 0x00000005ff047899 */ /* 0x000fc80008011604 */
[----:B------:R-:W-:Y:S02]  /*4100*/  USHF.L.U32 UR5, UR5, UR4, URZ ;  /* 0x0000000405057299 */ /* 0x000fe400080006ff */
[----:B------:R-:W-:-:S04]  /*4110*/  USHF.L.U32 UR4, UR6, UR4, URZ ;  /* 0x0000000406047299 */ /* 0x000fc800080006ff */
[----:B-1----:R-:W-:-:S04]  /*4120*/  LOP3.LUT R0, R0, UR5, RZ, 0xc0, !PT ;  /* 0x0000000500007c12 */ /* 0x002fc8000f8ec0ff */
[----:B------:R-:W-:-:S13]  /*4130*/  ISETP.NE.AND P0, PT, R0, UR5, PT ;  /* 0x0000000500007c0c */ /* 0x000fda000bf05270 */
[----:B------:R-:W-:Y:S05]  /*4140*/  @P0 BRA `(.L_x_82) ;  /* 0x0000000000580947 */ /* 0x000fea0003800000 */
[----:B------:R-:W1:Y:S02]  /*4150*/  LDS R0, [UR8+0x18] ;  /* 0x00001808ff007984 */ /* 0x000e640008000800 */
[----:B-1----:R-:W-:-:S04]  /*4160*/  LOP3.LUT R0, R0, UR4, RZ, 0xc0, !PT ;  /* 0x0000000400007c12 */ /* 0x002fc8000f8ec0ff */
[----:B------:R-:W-:-:S13]  /*4170*/  ISETP.NE.AND P0, PT, R0, UR4, PT ;  /* 0x0000000400007c0c */ /* 0x000fda000bf05270 */
[----:B------:R-:W-:Y:S05]  /*4180*/  @P0 BRA `(.L_x_83) ;  /* 0x00000000003c0947 */ /* 0x000fea0003800000 */
[----:B------:R-:W1:Y:S01]  /*4190*/  S2R R2, SR_LANEID ;  /* 0x0000000000027919 */ /* 0x000e620000000000 */
[----:B------:R-:W-:Y:S01]  /*41a0*/  ULOP3.LUT UR5, URZ, UR5, URZ, 0x33, !UPT ;  /* 0x00000005ff057292 */ /* 0x000fe2000f8e33ff */
[----:B------:R-:W-:Y:S01]  /*41b0*/  LOP3.LUT R4, RZ, UR4, RZ, 0x33, !PT ;  /* 0x00000004ff047c12 */ /* 0x000fe2000f8e33ff */
[----:B------:R-:W-:Y:S02]  /*41c0*/  VOTEU.ANY UR4, UPT, PT ;  /* 0x0000000000047886 */ /* 0x000fe400038e0100 */
[----:B------:R-:W-:Y:S01]  /*41d0*/  UFLO.U32 UR4, UR4 ;  /* 0x00000004000472bd */ /* 0x000fe200080e0000 */
[----:B------:R-:W2:Y:S01]  /*41e0*/  REDUX UR6, R4 ;  /* 0x00000000040673c4 */ /* 0x000ea20000000000 */
[----:B------:R-:W-:-:S06]  /*41f0*/  IMAD.U32 R0, RZ, RZ, UR5 ;  /* 0x00000005ff007e24 */ /* 0x000fcc000f8e00ff */
[----:B------:R4:W-:Y:S01]  /*4200*/  UTCATOMSWS.AND URZ, UR5 ;  /* 0x0000000500ff79e3 */ /* 0x0009e20008000000 */
[----:B------:R-:W3:Y:S01]  /*4210*/  REDUX UR7, R0 ;  /* 0x00000000000773c4 */ /* 0x000ee20000000000 */
[----:B-1----:R-:W-:Y:S01]  /*4220*/  ISETP.EQ.U32.AND P0, PT, R2, UR4, PT ;  /* 0x0000000402007c0c */ /* 0x002fe2000bf02070 */
[----:B--2---:R-:W-:Y:S01]  /*4230*/  IMAD.U32 R2, RZ, RZ, UR6 ;  /* 0x00000006ff027e24 */ /* 0x004fe2000f8e00ff */
[----:B---3--:R-:W-:-:S11]  /*4240*/  MOV R3, UR7 ;  /* 0x0000000700037c02 */ /* 0x008fd60008000f00 */
[----:B------:R4:W-:Y:S04]  /*4250*/  @P0 ATOMS.AND RZ, [UR8+0x14], R3 ;  /* 0x00001403ffff098c */ /* 0x0009e8000a800008 */
[----:B------:R4:W-:Y:S01]  /*4260*/  @P0 ATOMS.AND RZ, [UR8+0x18], R2 ;  /* 0x00001802ffff098c */ /* 0x0009e2000a800008 */
[----:B------:R-:W-:Y:S05]  /*4270*/  BRA `(.L_x_84) ;  /* 0x0000000000147947 */ /* 0x000fea0003800000 */
.L_x_83:
[----:B------:R-:W-:Y:S02]  /*4280*/  MOV R2, 0x42a0 ;  /* 0x000042a000027802 */ /* 0x000fe40000000f00 */
[----:B---3-5:R-:W-:Y:S05]  /*4290*/  CALL.REL.NOINC `($__internal_0_$__cuda_sm10x_tcgen05_guardrail_trap_col_being_dealloced_not_returned_by_alloc) ;  /* 0x0000005400cc7944 */ /* 0x028fea0003c00000 */
[----:B------:R-:W-:Y:S05]  /*42a0*/  BRA `(.L_x_84) ;  /* 0x0000000000087947 */ /* 0x000fea0003800000 */
.L_x_82:
[----:B------:R-:W-:Y:S02]  /*42b0*/  MOV R2, 0x42d0 ;  /* 0x000042d000027802 */ /* 0x000fe40000000f00 */
[----:B---3-5:R-:W-:Y:S05]  /*42c0*/  CALL.REL.NOINC `($__internal_2_$__cuda_sm10x_tcgen05_guardrail_trap_unallocated_columns_being_dealloced) ;  /* 0x0000005400d87944 */ /* 0x028fea0003c00000 */
.L_x_84:
[----:B------:R-:W-:Y:S01]  /*42d0*/  NOP ;  /* 0x0000000000007918 */ /* 0x000fe20000000000 */
[----:B----4-:R-:W-:Y:S05]  /*42e0*/  EXIT ;  /* 0x000000000000794d */ /* 0x010fea0003800000 */
.L_x_55:
[----:B------:R-:W-:-:S09]  /*42f0*/  UISETP.NE.OR UP0, UPT, UR18, 0x3, !UP3 ;  /* 0x000000031200788c */ /* 0x000fd2000df05670 */
[----:B------:R-:W-:Y:S05]  /*4300*/  BRA.U UP0, `(.L_x_85) ;  /* 0x0000000d00807547 */ /* 0x000fea000b800000 */
[----:B------:R-:W1:Y:S01]  /*4310*/  LDCU UR32, c[0x0][0x370] ;  /* 0x00006e00ff2077ac */ /* 0x000e620008000800 */
[----:B------:R-:W2:Y:S01]  /*4320*/  LDC.64 R16, c[0x0][0x348] ;  /* 0x0000d200ff107b82 */ /* 0x000ea20000000a00 */
[----:B------:R-:W-:Y:S02]  /*4330*/  HFMA2 R13, -RZ, RZ, 0, 0 ;  /* 0x00000000ff0d7431 */ /* 0x000fe400000001ff */
[----:B------:R-:W-:Y:S01]  /*4340*/  IMAD.MOV.U32 R15, RZ, RZ, 0x1 ;  /* 0x00000001ff0f7424 */ /* 0x000fe200078e00ff */
[----:B------:R-:W1:Y:S01]  /*4350*/  LDCU.128 UR28, c[0x0][0xb10] ;  /* 0x00016200ff1c77ac */ /* 0x000e620008000c00 */
[----:B------:R-:W-:Y:S01]  /*4360*/  IMAD.MOV.U32 R14, RZ, RZ, RZ ;  /* 0x000000ffff0e7224 */ /* 0x000fe200078e00ff */
[----:B------:R-:W-:Y:S01]  /*4370*/  MOV R7, 0x2000 ;  /* 0x0000200000077802 */ /* 0x000fe20000000f00 */
[----:B------:R-:W3:Y:S01]  /*4380*/  LDCU UR27, c[0x0][0x374] ;  /* 0x00006e80ff1b77ac */ /* 0x000ee20008000800 */
[----:B------:R-:W4:Y:S01]  /*4390*/  LDC.64 R2, c[0x0][0x888] ;  /* 0x00022200ff027b82 */ /* 0x000f220000000a00 */
[----:B------:R-:W3:Y:S01]  /*43a0*/  LDCU UR15, c[0x0][0xb0c] ;  /* 0x00016180ff0f77ac */ /* 0x000ee20008000800 */
[----:B------:R-:W2:Y:S06]  /*43b0*/  LDCU UR38, c[0x0][0xb20] ;  /* 0x00016400ff2677ac */ /* 0x000eac0008000800 */
[----:B------:R-:W4:Y:S01]  /*43c0*/  LDC.64 R4, c[0x0][0x890] ;  /* 0x00022400ff047b82 */ /* 0x000f220000000a00 */
[----:B------:R-:W2:Y:S01]  /*43d0*/  LDCU UR4, c[0x0][0xb30] ;  /* 0x00016600ff0477ac */ /* 0x000ea20008000800 */
[----:B------:R-:W-:Y:S01]  /*43e0*/  UMOV UR21, 0x400 ;  /* 0x0000040000157882 */ /* 0x000fe20000000000 */
[----:B-1----:R-:W-:-:S02]  /*43f0*/  UIMAD.WIDE.U32 UR6, UR32, UR28, URZ ;  /* 0x0000001c200672a5 */ /* 0x002fc4000f8e00ff */
[----:B---3--:R-:W-:Y:S02]  /*4400*/  UIMAD.WIDE.U32 UR8, UR27, UR31, URZ ;  /* 0x0000001f1b0872a5 */ /* 0x008fe4000f8e00ff */
[----:B------:R-:W-:Y:S02]  /*4410*/  ULEA UR21, UR46, UR21, 0x18 ;  /* 0x000000152e157291 */ /* 0x000fe4000f8ec0ff */
[----:B------:R-:W-:Y:S02]  /*4420*/  UPLOP3.LUT UP3, UPT, UPT, UPT, UPT, 0x40, 0x4 ;  /* 0x000000000004789c */ /* 0x000fe40003f6e870 */
[----:B------:R-:W-:Y:S01]  /*4430*/  UIADD3 UR33, UPT, UPT, UR21, 0x48, URZ ;  /* 0x0000004815217890 */ /* 0x000fe2000fffe0ff */
[----:B------:R-:W-:Y:S01]  /*4440*/  UMOV UR6, UR7 ;  /* 0x0000000700067c82 */ /* 0x000fe20008000000 */
[----:B------:R-:W-:Y:S01]  /*4450*/  UMOV UR34, UR9 ;  /* 0x0000000900227c82 */ /* 0x000fe20008000000 */
[----:B------:R-:W-:Y:S02]  /*4460*/  UISETP.GE.AND UP0, UPT, UR42, 0x1, UPT ;  /* 0x000000012a00788c */ /* 0x000fe4000bf06270 */
[----:B------:R-:W-:Y:S01]  /*4470*/  UISETP.NE.AND UP4, UPT, UR42, 0x1, UPT ;  /* 0x000000012a00788c */ /* 0x000fe2000bf85270 */
[----:B------:R-:W1:Y:S01]  /*4480*/  LDCU.64 UR22, c[0x0][0xb28] ;  /* 0x00016500ff1677ac */ /* 0x000e620008000a00 */
[----:B------:R-:W-:-:S02]  /*4490*/  UISETP.NE.AND UP6, UPT, UR15, 0x1, UPT ;  /* 0x000000010f00788c */ /* 0x000fc4000bfc5270 */
[----:B------:R-:W-:Y:S02]  /*44a0*/  UISETP.NE.AND UP5, UPT, UR30, 0x1, UPT ;  /* 0x000000011e00788c */ /* 0x000fe4000bfa5270 */
[----:B------:R-:W-:Y:S02]  /*44b0*/  UIADD3 UR17, UPT, UPT, UR21, 0x40, URZ ;  /* 0x0000004015117890 */ /* 0x000fe4000fffe0ff */
[----:B------:R-:W-:Y:S02]  /*44c0*/  UPRMT UR33, UR46, 0x654, UR33 ;  /* 0x000006542e217896 */ /* 0x000fe40008000021 */
[----:B------:R-:W-:Y:S02]  /*44d0*/  USHF.R.U32.HI UR35, URZ, UR29, UR6 ;  /* 0x0000001dff237299 */ /* 0x000fe40008011606 */
[----:B--2---:R-:W-:Y:S02]  /*44e0*/  USHF.R.U32.HI UR34, URZ, UR38, UR34 ;  /* 0x00000026ff227299 */ /* 0x004fe40008011622 */
[----:B------:R-:W-:-:S11]  /*44f0*/  UISETP.NE.AND UP2, UPT, UR4, 0x1, UPT ;  /* 0x000000010400788c */ /* 0x000fd6000bf45270 */
.L_x_94:
[C---:B------:R-:W-:Y:S02]  /*4500*/  LEA R12, R14.reuse, UR21, 0x3 ;  /* 0x000000150e0c7c11 */ /* 0x040fe4000f8e18ff */
[----:B------:R-:W-:Y:S02]  /*4510*/  SHF.L.U32 R9, R13, 0x1f, RZ ;  /* 0x0000001f0d097819 */ /* 0x000fe400000006ff */
[----:B------:R-:W-:Y:S02]  /*4520*/  LEA R10, R14, UR21, 0x4 ;  /* 0x000000150e0a7c11 */ /* 0x000fe4000f8e20ff */
[----:B--2---:R-:W2:Y:S02]  /*4530*/  SYNCS.PHASECHK.TRANS64.TRYWAIT P0, [R12+URZ+0x70], R9 ;  /* 0x000070090c0075a7 */ /* 0x004ea400080011ff */
[----:B--2---:R-:W-:Y:S05]  /*4540*/  @!P0 BRA `(.L_x_86) ;  /* 0x00000050005c8947 */ /* 0x004fea0003800000 */
.L_x_153:
[----:B--2---:R-:W2:Y:S01]  /*4550*/  LDS.128 R8, [R10+0x100] ;  /* 0x000100000a087984 */ /* 0x004ea20000000c00 */
[----:B------:R-:W-:Y:S01]  /*4560*/  UISETP.GE.AND UP0, UPT, UR42, 0x1, UPT ;  /* 0x000000012a00788c */ /* 0x000fe2000bf06270 */
[----:B------:R-:W-:Y:S01]  /*4570*/  @!PT LDS RZ, [RZ] ;  /* 0x00000000fffff984 */ /* 0x000fe20000000800 */
[----:B------:R-:W-:Y:S01]  /*4580*/  @!PT LDS RZ, [RZ] ;  /* 0x00000000fffff984 */ /* 0x000fe20000000800 */
[----:B------:R-:W-:Y:S01]  /*4590*/  @!PT LDS RZ, [RZ] ;  /* 0x00000000fffff984 */ /* 0x000fe20000000800 */
[----:B------:R-:W-:Y:S01]  /*45a0*/  @!PT LDS RZ, [RZ] ;  /* 0x00000000fffff984 */ /* 0x000fe20000000800 */
[----:B------:R3:W-:Y:S06]  /*45b0*/  MEMBAR.ALL.CTA ;  /* 0x0000000000007992 */ /* 0x0007ec0000008000 */
[----:B---3--:R-:W3:Y:S01]  /*45c0*/  FENCE.VIEW.ASYNC.S ;  /* 0x00000000000073c6 */ /* 0x008ee20000000000 */
[----:B--2---:R-:W-:Y:S11]  /*45d0*/  LOP3.LUT P0, RZ, R10, 0x1, RZ, 0xc0, !PT ;  /* 0x000000010aff7812 */ /* 0x004ff6000780c0ff */
[----:B------:R-:W-:Y:S02]  /*45e0*/  @!UPT UIADD3 URZ, UPT, UPT, URZ, URZ, URZ ;  /* 0x000000fffffff290 */ /* 0x000fe4000fffe0ff */
[----:B---3--:R-:W-:Y:S01]  /*45f0*/  VOTEU.ANY UP1, P0 ;  /* 0x0000000000ff7886 */ /* 0x008fe20000020100 */
[----:B------:R-:W-:Y:S11]  /*4600*/  PLOP3.LUT P0, PT, PT, PT, UP1, 0x80, 0x8 ;  /* 0x000000000008781c */ /* 0x000ff60003f0f018 */
[----:B------:R-:W-:Y:S02]  /*4610*/  @!UPT UIADD3 URZ, UPT, UPT, URZ, URZ, URZ ;  /* 0x000000fffffff290 */ /* 0x000fe4000fffe0ff */
[----:B------:R-:W-:Y:S02]  /*4620*/  @P0 SHF.R.U32.HI R0, RZ, 0x10, R9 ;  /* 0x00000010ff000819 */ /* 0x000fe40000011609 */
[----:B------:R-:W-:Y:S02]  /*4630*/  @P0 MOV R6, R8 ;  /* 0x0000000800060202 */ /* 0x000fe40000000f00 */
[----:B------:R-:W-:Y:S01]  /*4640*/  @P0 R2UR UR4, R0 ;  /* 0x00000000000402ca */ /* 0x000fe200000e0000 */
[----:B------:R-:W-:Y:S01]  /*4650*/  VIADD R0, R12, 0x80 ;  /* 0x000000800c007836 */ /* 0x000fe20000000000 */
[----:B------:R-:W-:Y:S02]  /*4660*/  @P0 LOP3.LUT R8, R9, 0xffff, RZ, 0xc0, !PT ;  /* 0x0000ffff09080812 */ /* 0x000fe400078ec0ff */
[----:B------:R-:W-:Y:S02]  /*4670*/  @P0 R2UR UR6, R6 ;  /* 0x00000000060602ca */ /* 0x000fe400000e0000 */
[----:B------:R-:W-:Y:S02]  /*4680*/  PRMT R0, RZ, 0x654, R0 ;  /* 0x00000654ff007816 */ /* 0x000fe40000000000 */
[----:B------:R-:W-:Y:S02]  /*4690*/  @P0 R2UR UR5, R8 ;  /* 0x00000000080502ca */ /* 0x000fe400000e0000 */
[----:B------:R2:W-:Y:S03]  /*46a0*/  SYNCS.ARRIVE.TRANS64.RED.A1T0 RZ, [R0+URZ], RZ ;  /* 0x000000ff00ff79a7 */ /* 0x0005e600081004ff */
[----:B------:R-:W-:Y:S04]  /*46b0*/  @UP1 UMOV UR26, UR4 ;  /* 0x00000004001a1c82 */ /* 0x000fe80008000000 */
[----:B------:R-:W-:Y:S04]  /*46c0*/  @UP1 UMOV UR14, UR6 ;  /* 0x00000006000e1c82 */ /* 0x000fe80008000000 */
[----:B------:R-:W-:Y:S01]  /*46d0*/  @UP1 UMOV UR13, UR5 ;  /* 0x00000005000d1c82 */ /* 0x000fe20008000000 */
[----:B------:R-:W-:Y:S05]  /*46e0*/  BRA.U !UP0, `(.L_x_87) ;  /* 0x0000000108a47547 */ /* 0x000fea000b800000 */
[----:B------:R-:W-:Y:S02]  /*46f0*/  UIMAD.WIDE.U32 UR8, UR13, UR31, URZ ;  /* 0x0000001f0d0872a5 */ /* 0x000fe4000f8e00ff */
[----:B------:R-:W-:Y:S02]  /*4700*/  UIMAD.WIDE.U32 UR10, UR14, UR28, URZ ;  /* 0x0000001c0e0a72a5 */ /* 0x000fe4000f8e00ff */
[----:B------:R-:W-:Y:S02]  /*4710*/  USEL UR4, UR27, UR34, !UP5 ;  /* 0x000000221b047287 */ /* 0x000fe4000e800000 */
[----:B------:R-:W-:Y:S02]  /*4720*/  USEL UR7, UR32, UR35, !UP6 ;  /* 0x0000002320077287 */ /* 0x000fe4000f000000 */
[----:B-1----:R-:W-:Y:S02]  /*4730*/  UIMAD.WIDE.U32 UR18, UR4, UR22, URZ ;  /* 0x00000016041272a5 */ /* 0x002fe4000f8e00ff */
[----:B------:R-:W-:Y:S01]  /*4740*/  UIMAD.WIDE.U32 UR24, UR7, UR22, URZ ;  /* 0x00000016071872a5 */ /* 0x000fe2000f8e00ff */
[----:B------:R-:W-:Y:S02]  /*4750*/  UMOV UR5, UR9 ;  /* 0x0000000900057c82 */ /* 0x000fe40008000000 */
[----:B------:R-:W-:Y:S03]  /*4760*/  USHF.R.U32.HI UR6, URZ, UR38, UR5 ;  /* 0x00000026ff067299 */ /* 0x000fe60008011605 */
[----:B------:R-:W-:Y:S01]  /*4770*/  UMOV UR5, UR11 ;  /* 0x0000000b00057c82 */ /* 0x000fe20008000000 */
[----:B------:R-:W-:Y:S02]  /*4780*/  USEL UR6, UR13, UR6, !UP5 ;  /* 0x000000060d067287 */ /* 0x000fe4000e800000 */
[----:B------:R-:W-:Y:S02]  /*4790*/  USHF.R.U32.HI UR8, URZ, UR29, UR5 ;  /* 0x0000001dff087299 */ /* 0x000fe40008011605 */
[----:B------:R-:W-:Y:S01]  /*47a0*/  UIMAD.WIDE.U32 UR10, UR6, UR22, URZ ;  /* 0x00000016060a72a5 */ /* 0x000fe2000f8e00ff */
[----:B------:R-:W-:Y:S02]  /*47b0*/  UMOV UR5, UR19 ;  /* 0x0000001300057c82 */ /* 0x000fe40008000000 */
[----:B------:R-:W-:Y:S03]  /*47c0*/  @UP4 USHF.R.U32.HI UR4, URZ, UR23, UR5 ;  /* 0x00000017ff044299 */ /* 0x000fe60008011605 */
[----:B------:R-:W-:Y:S01]  /*47d0*/  UMOV UR5, UR25 ;  /* 0x0000001900057c82 */ /* 0x000fe20008000000 */
[----:B------:R-:W-:Y:S02]  /*47e0*/  UIMAD UR4, UR42, UR4, URZ ;  /* 0x000000042a0472a4 */ /* 0x000fe4000f8e02ff */
[----:B------:R-:W-:Y:S02]  /*47f0*/  @UP4 USHF.R.U32.HI UR7, URZ, UR23, UR5 ;  /* 0x00000017ff074299 */ /* 0x000fe40008011605 */
[----:B------:R-:W-:Y:S02]  /*4800*/  USEL UR5, UR14, UR8, !UP6 ;  /* 0x000000080e057287 */ /* 0x000fe4000f000000 */
[----:B------:R-:W-:Y:S02]  /*4810*/  UIMAD UR8, UR42, UR7, URZ ;  /* 0x000000072a0872a4 */ /* 0x000fe4000f8e02ff */
[----:B------:R-:W-:Y:S03]  /*4820*/  UISETP.GE.AND UP0, UPT, UR6, UR4, UPT ;  /* 0x000000040600728c */ /* 0x000fe6000bf06270 */
[----:B------:R-:W-:Y:S01]  /*4830*/  UMOV UR4, UR11 ;  /* 0x0000000b00047c82 */ /* 0x000fe20008000000 */
[----:B------:R-:W-:Y:S02]  /*4840*/  UISETP.GE.OR UP0, UPT, UR5, UR8, UP0 ;  /* 0x000000080500728c */ /* 0x000fe40008706670 */
[----:B------:R-:W-:Y:S02]  /*4850*/  USHF.R.U32.HI UR4, URZ, UR23, UR4 ;  /* 0x00000017ff047299 */ /* 0x000fe40008011604 */
[----:B------:R-:W-:Y:S02]  /*4860*/  UIMAD.WIDE.U32 UR8, UR5, UR22, URZ ;  /* 0x00000016050872a5 */ /* 0x000fe4000f8e00ff */
[----:B------:R-:W-:Y:S04]  /*4870*/  USEL UR10, UR6, UR4, !UP4 ;  /* 0x00000004060a7287 */ /* 0x000fe8000e000000 */
[----:B------:R-:W-:Y:S01]  /*4880*/  UIADD3 UR11, UPT, UPT, -UR10, URZ, URZ ;  /* 0x000000ff0a0b7290 */ /* 0x000fe2000fffe1ff */
[----:B------:R-:W-:Y:S02]  /*4890*/  @!UP0 UMOV UR4, UR9 ;  /* 0x0000000900048c82 */ /* 0x000fe40008000000 */
[----:B------:R-:W-:Y:S02]  /*48a0*/  @!UP0 USHF.R.U32.HI UR4, URZ, UR23, UR4 ;  /* 0x00000017ff048299 */ /* 0x000fe40008011604 */
[----:B------:R-:W-:Y:S02]  /*48b0*/  UIMAD UR8, UR42, UR11, UR6 ;  /* 0x0000000b2a0872a4 */ /* 0x000fe4000f8e0206 */
[----:B------:R-:W-:Y:S04]  /*48c0*/  @!UP0 USEL UR4, UR5, UR4, !UP4 ;  /* 0x0000000405048287 */ /* 0x000fe8000e000000 */
[----:B------:R-:W-:Y:S02]  /*48d0*/  @!UP0 UIMAD UR8, UR7, UR8, UR4 ;  /* 0x00000008070882a4 */ /* 0x000fe4000f8e0204 */
[----:B------:R-:W-:Y:S02]  /*48e0*/  @!UP0 UIADD3 UR9, UPT, UPT, UR10, -UR4, URZ ;  /* 0x800000040a098290 */ /* 0x000fe4000fffe0ff */
[----:B------:R-:W-:Y:S02]  /*48f0*/  UIADD3 UR4, UPT, UPT, -UR5, URZ, URZ ;  /* 0x000000ff05047290 */ /* 0x000fe4000fffe1ff */
[----:B------:R-:W-:Y:S02]  /*4900*/  UIADD3 UR7, UPT, UPT, -UR6, URZ, URZ ;  /* 0x000000ff06077290 */ /* 0x000fe4000fffe1ff */
[----:B------:R-:W-:Y:S02]  /*4910*/  @!UP0 UIMAD UR6, UR9, UR42, UR5 ;  /* 0x0000002a090682a4 */ /* 0x000fe4000f8e0205 */
[----:B------:R-:W-:Y:S02]  /*4920*/  UIMAD UR14, UR15, UR4, UR14 ;  /* 0x000000040f0e72a4 */ /* 0x000fe4000f8e020e */
[----:B------:R-:W-:Y:S01]  /*4930*/  UIMAD UR13, UR30, UR7, UR13 ;  /* 0x000000071e0d72a4 */ /* 0x000fe2000f8e020d */
[----:B------:R-:W-:Y:S02]  /*4940*/  @!UP0 UMOV UR5, UR8 ;  /* 0x0000000800058c82 */ /* 0x000fe40008000000 */
[----:B------:R-:W-:Y:S02]  /*4950*/  UIMAD UR14, UR5, UR15, UR14 ;  /* 0x0000000f050e72a4 */ /* 0x000fe4000f8e020e */
[----:B------:R-:W-:Y:S11]  /*4960*/  UIMAD UR13, UR6, UR30, UR13 ;  /* 0x0000001e060d72a4 */ /* 0x000ff6000f8e020d */
[----:B------:R-:W-:Y:S01]  /*4970*/  @!UPT UIADD3 URZ, UPT, UPT, URZ, URZ, URZ ;  /* 0x000000fffffff290 */ /* 0x000fe2000fffe0ff */
.L_x_87:
[----:B------:R-:W3:Y:S01]  /*4980*/  @!UP2 LDCU.128 UR8, c[0x0][0xb10] ;  /* 0x00016200ff08a7ac */ /* 0x000ee20008000c00 */
[C---:B----4-:R-:W-:Y:S02]  /*4990*/  ISETP.NE.U32.AND P1, PT, R4.reuse, RZ, PT ;  /* 0x000000ff0400720c */ /* 0x050fe40003f25070 */
[----:B------:R-:W-:Y:S02]  /*49a0*/  ISETP.NE.U32.AND P0, PT, R4, RZ, PT ;  /* 0x000000ff0400720c */ /* 0x000fe40003f05070 */
[C---:B------:R-:W-:Y:S02]  /*49b0*/  ISETP.NE.AND.EX P1, PT, R5.reuse, RZ, PT, P1 ;  /* 0x000000ff0500720c */ /* 0x040fe40003f25310 */
[----:B------:R-:W-:Y:S01]  /*49c0*/  ISETP.NE.AND.EX P0, PT, R5, RZ, PT, P0 ;  /* 0x000000ff0500720c */ /* 0x000fe20003f05300 */
[----:B------:R-:W4:Y:S01]  /*49d0*/  @!UP2 LDCU UR5, c[0x0][0xb0c] ;  /* 0x00016180ff05a7ac */ /* 0x000f220008000800 */
[----:B------:R-:W-:Y:S01]  /*49e0*/  SHF.L.U32 R9, R15, 0x1f, RZ ;  /* 0x0000001f0f097819 */ /* 0x000fe200000006ff */
[----:B------:R-:W-:Y:S02]  /*49f0*/  USHF.L.U32 UR19, UR16, 0x7, URZ ;  /* 0x0000000710137899 */ /* 0x000fe400080006ff */
[----:B------:R-:W-:Y:S02]  /*4a00*/  USHF.L.U32 UR18, UR20, 0x7, URZ ;  /* 0x0000000714127899 */ /* 0x000fe400080006ff */
[----:B---3--:R-:W-:Y:S07]  /*4a10*/  UIMAD.WIDE.U32 UR6, UR14, UR8, URZ ;  /* 0x000000080e0672a5 */ /* 0x008fee000f8e00ff */
[----:B------:R-:W-:Y:S01]  /*4a20*/  @!UP2 UMOV UR4, UR7 ;  /* 0x000000070004ac82 */ /* 0x000fe20008000000 */
[----:B----4-:R-:W-:Y:S02]  /*4a30*/  @!UP2 UISETP.NE.AND UP0, UPT, UR5, 0x1, UPT ;  /* 0x000000010500a88c */ /* 0x010fe4000bf05270 */
[----:B------:R-:W-:Y:S02]  /*4a40*/  @!UP2 USHF.R.U32.HI UR4, URZ, UR9, UR4 ;  /* 0x00000009ff04a299 */ /* 0x000fe40008011604 */
[----:B------:R-:W-:Y:S02]  /*4a50*/  UIMAD.WIDE.U32 UR6, UR13, UR11, URZ ;  /* 0x0000000b0d0672a5 */ /* 0x000fe4000f8e00ff */
[----:B------:R-:W-:Y:S02]  /*4a60*/  @!UP2 USEL UR8, UR14, UR4, !UP0 ;  /* 0x000000040e08a287 */ /* 0x000fe4000c000000 */
[----:B------:R-:W-:Y:S03]  /*4a70*/  @!UP2 UISETP.NE.AND UP0, UPT, UR10, 0x1, UPT ;  /* 0x000000010a00a88c */ /* 0x000fe6000bf05270 */
[----:B------:R-:W-:Y:S02]  /*4a80*/  @!UP2 UMOV UR6, UR7 ;  /* 0x000000070006ac82 */ /* 0x000fe40008000000 */
[----:B------:R-:W3:Y:S02]  /*4a90*/  @!UP2 LDCU UR4, c[0x0][0xb20] ;  /* 0x00016400ff04a7ac */ /* 0x000ee40008000800 */
[----:B---3--:R-:W-:Y:S04]  /*4aa0*/  @!UP2 USHF.R.U32.HI UR6, URZ, UR4, UR6 ;  /* 0x00000004ff06a299 */ /* 0x008fe80008011606 */
[----:B------:R-:W-:Y:S04]  /*4ab0*/  @!UP2 USEL UR6, UR13, UR6, !UP0 ;  /* 0x000000060d06a287 */ /* 0x000fe8000c000000 */
[----:B------:R-:W-:Y:S02]  /*4ac0*/  @!UP2 UIADD3 UR4, UPT, UPT, -UR8, UR6, URZ ;  /* 0x000000060804a290 */ /* 0x000fe4000fffe1ff */
[----:B------:R-:W-:Y:S02]  /*4ad0*/  @!UP2 UIADD3 UR6, UPT, UPT, UR8, -UR6, URZ ;  /* 0x800000060806a290 */ /* 0x000fe4000fffe0ff */
[----:B------:R-:W-:Y:S02]  /*4ae0*/  @!UP2 UIMAD UR14, UR4, UR5, UR14 ;  /* 0x00000005040ea2a4 */ /* 0x000fe4000f8e020e */
[----:B------:R-:W-:Y:S01]  /*4af0*/  @!UP2 UIMAD UR13, UR6, UR10, UR13 ;  /* 0x0000000a060da2a4 */ /* 0x000fe2000f8e020d */
[----:B------:R-:W-:Y:S11]  /*4b00*/  BRA.U UP3, `(.L_x_88) ;  /* 0x0000000103107547 */ /* 0x000ff6000b800000 */
[----:B--2---:R-:W-:Y:S04]  /*4b10*/  MOV R0, UR37 ;  /* 0x0000002500007c02 */ /* 0x004fe80008000f00 */
[----:B------:R-:W-:Y:S04]  /*4b20*/  SHF.L.U32 R11, R0, 0x1f, RZ ;  /* 0x0000001f000b7819 */ /* 0x000fe800000006ff */
[----:B------:R-:W2:Y:S02]  /*4b30*/  SYNCS.PHASECHK.TRANS64.TRYWAIT P2, [UR21+0x68], R11 ;  /* 0x0000680bff0075a7 */ /* 0x000ea40008041115 */
[----:B--2---:R-:W-:Y:S05]  /*4b40*/  @!P2 BRA `(.L_x_89) ;  /* 0x0000004800f0a947 */ /* 0x004fea0003800000 */
.L_x_88:
[----:B------:R-:W-:Y:S05]  /*4b50*/  @!P1 BRA `(.L_x_90) ;  /* 0x0000000000309947 */ /* 0x000fea0003800000 */
[----:B------:R-:W-:Y:S01]  /*4b60*/  ISETP.NE.U32.AND P1, PT, R2, RZ, PT ;  /* 0x000000ff0200720c */ /* 0x000fe20003f25070 */
[----:B------:R-:W3:Y:S01]  /*4b70*/  LDCU.64 UR4, c[0x0][0x358] ;  /* 0x00006b00ff0477ac */ /* 0x000ee20008000a00 */
[----:B------:R-:W-:Y:S02]  /*4b80*/  IMAD.MOV.U32 R140, RZ, RZ, 0x1 ;  /* 0x00000001ff8c7424 */ /* 0x000fe400078e00ff */
[----:B------:R-:W-:Y:S11]  /*4b90*/  ISETP.NE.AND.EX P1, PT, R3, RZ, PT, P1 ;  /* 0x000000ff0300720c */ /* 0x000ff60003f25310 */
[----:B------:R-:W-:Y:S02]  /*4ba0*/  @!UPT UIADD3 URZ, UPT, UPT, URZ, URZ, URZ ;  /* 0x000000fffffff290 */ /* 0x000fe4000fffe0ff */
[----:B--2---:R-:W2:Y:S01]  /*4bb0*/  @P1 LDC.64 R10, c[0x0][0x888] ;  /* 0x00022200ff0a1b82 */ /* 0x004ea20000000a00 */
[----:B------:R-:W-:Y:S04]  /*4bc0*/  @P1 IMAD R0, R4, UR36, RZ ;  /* 0x0000002404001c24 */ /* 0x000fe8000f8e02ff */
[----:B--2---:R-:W-:Y:S04]  /*4bd0*/  @P1 IMAD.WIDE R10, R0, 0x4, R10 ;  /* 0x00000004000a1825 */ /* 0x004fe800078e020a */
[----:B------:R-:W-:Y:S01]  /*4be0*/  HFMA2 R0, -RZ, RZ, 0, 5.9604644775390625e-08 ;  /* 0x00000001ff007431 */ /* 0x000fe200000001ff */
[----:B---3-5:R3:W5:Y:S04]  /*4bf0*/  @P1 LDG.E R72, desc[UR4][R10.64] ;  /* 0x000000040a481981 */ /* 0x028768000c1e1900 */
[----:B------:R-:W-:Y:S01]  /*4c00*/  @!P1 PRMT R140, R0, 0x7610, R140 ;  /* 0x00007610008c9816 */ /* 0x000fe2000000008c */
[----:B---3--:R-:W4:Y:S06]  /*4c10*/  @!P1 LDC R72, c[0x0][0x880] ;  /* 0x00022000ff489b82 */ /* 0x008f2c0000000800 */
.L_x_90:
[----:B----45:R-:W-:Y:S01]  /*4c20*/  @!P0 ISETP.EQ.AND P1, PT, R72, RZ, PT ;  /* 0x000000ff4800820c */ /* 0x030fe20003f22270 */
[----:B------:R-:W-:Y:S01]  /*4c30*/  @!UPT UIADD3 URZ, UPT, UPT, URZ, URZ, URZ ;  /* 0x000000fffffff290 */ /* 0x000fe2000fffe0ff */
[----:B------:R-:W-:Y:S11]  /*4c40*/  @!P0 BRA `(.L_x_91) ;  /* 0x0000000000188947 */ /* 0x000ff60003800000 */
[----:B------:R-:W-:Y:S02]  /*4c50*/  LOP3.LUT P0, RZ, R140, 0xff, RZ, 0xc0, !PT ;  /* 0x000000ff8cff7812 */ /* 0x000fe4000780c0ff */
[----:B------:R-:W-:Y:S04]  /*4c60*/  ISETP.NE.U32.AND P1, PT, R2, RZ, PT ;  /* 0x000000ff0200720c */ /* 0x000fe80003f25070 */
[----:B------:R-:W-:Y:S04]  /*4c70*/  ISETP.NE.AND.EX P1, PT, R3, RZ, PT, P1 ;  /* 0x000000ff0300720c */ /* 0x000fe80003f25310 */
[----:B------:R-:W-:Y:S03]  /*4c80*/  PLOP3.LUT P1, PT, P1, PT, PT, 0x8, 0x80 ;  /* 0x000000000080781c */ /* 0x000fe60000f2e170 */
[----:B------:R-:W-:Y:S11]  /*4c90*/  @P0 ISETP.EQ.AND P1, PT, R72, RZ, PT ;  /* 0x000000ff4800020c */ /* 0x000ff60003f22270 */
[----:B------:R-:W-:Y:S02]  /*4ca0*/  @!UPT UIADD3 URZ, UPT, UPT, URZ, URZ, URZ ;  /* 0x000000fffffff290 */ /* 0x000fe4000fffe0ff */
.L_x_91:
[----:B------:R-:W3:Y:S01]  /*4cb0*/  SYNCS.PHASECHK.TRANS64.TRYWAIT P2, [UR21+0x50], R9 ;  /* 0x00005009ff0075a7 */ /* 0x000ee20008041115 */
[----:B------:R-:W-:Y:S04]  /*4cc0*/  ELECT P0, URZ, PT ;  /* 0x0000000000ff782f */ /* 0x000fe80003800000 */
[----:B------:R-:W-:Y:S11]  /*4cd0*/  PLOP3.LUT P1, PT, P1, P0, PT, 0xf2, 0x2f ;  /* 0x00000000002f781c */ /* 0x000ff60000f21e72 */
[----:B------:R-:W-:Y:S02]  /*4ce0*/  @!UPT UIADD3 URZ, UPT, UPT, URZ, URZ, URZ ;  /* 0x000000fffffff290 */ /* 0x000fe4000fffe0ff */
[----:B------:R-:W-:Y:S05]  /*4cf0*/  @!P1 IADD3 R8, P0, PT, R16, 0x580, RZ ;  /* 0x0000058010089810 */ /* 0x000fea0007f1e0ff */
[----:B------:R-:W-:Y:S01]  /*4d00*/  @!P1 IMAD.X R6, RZ, RZ, R17, P0 ;  /* 0x000000ffff069224 */ /* 0x000fe200000e0611 */
[----:B---3--:R-:W-:Y:S07]  /*4d10*/  @!P2 BRA `(.L_x_92) ;  /* 0x000000480094a947 */ /* 0x008fee0003800000 */
.L_x_156:
[----:B------:R-:W-:Y:S01]  /*4d20*/  @!P1 R2UR UR5, R8 ;  /* 0x00000000080592ca */ /* 0x000fe200000e0000 */
[----:B------:R-:W-:Y:S01]  /*4d30*/  VOTEU.ALL UP0, P1 ;  /* 0x0000000000ff7886 */ /* 0x000fe20000800000 */
[----:B------:R-:W-:Y:S01]  /*4d40*/  @!P1 R2UR UR4, R6 ;  /* 0x00000000060492ca */ /* 0x000fe200000e0000 */
[----:B--2---:R-:W-:Y:S01]  /*4d50*/  @!P1 IMAD.MOV.U32 R0, RZ, RZ, 0x2000 ;  /* 0x00002000ff009424 */ /* 0x004fe200078e00ff */
[----:B------:R-:W-:Y:S01]  /*4d60*/  UMOV UR8, 0x0 ;  /* 0x0000000000087882 */ /* 0x000fe20000000000 */
[----:B------:R-:W-:Y:S01]  /*4d70*/  UMOV UR9, 0x10000000 ;  /* 0x1000000000097882 */ /* 0x000fe20000000000 */
[----:B------:R-:W-:Y:S01]  /*4d80*/  @!UP0 UIADD3 UR16, UPT, UPT, UR21, 0x200, URZ ;  /* 0x0000020015108890 */ /* 0x000fe2000fffe0ff */
[----:B------:R-:W-:Y:S01]  /*4d90*/  VIADD R14, R14, 0x1 ;  /* 0x000000010e0e7836 */ /* 0x000fe20000000000 */
[----:B------:R-:W-:Y:S01]  /*4da0*/  VOTEU.ALL UP0, P1 ;  /* 0x0000000000ff7886 */ /* 0x000fe20000800000 */
[----:B------:R-:W-:Y:S01]  /*4db0*/  UMOV UR20, UR36 ;  /* 0x0000002400147c82 */ /* 0x000fe20008000000 */
[----:B------:R-:W-:Y:S03]  /*4dc0*/  UPRMT UR6, UR46, 0x654, UR17 ;  /* 0x000006542e067896 */ /* 0x000fe60008000011 */
[----:B------:R-:W-:Y:S02]  /*4dd0*/  IMAD.U32 R10, RZ, RZ, UR5 ;  /* 0x00000005ff0a7e24 */ /* 0x000fe4000f8e00ff */
[----:B------:R-:W-:Y:S03]  /*4de0*/  IMAD.U32 R11, RZ, RZ, UR4 ;  /* 0x00000004ff0b7e24 */ /* 0x000fe6000f8e00ff */
[----:B------:R-:W-:Y:S02]  /*4df0*/  @!P1 R2UR UR4, R10 ;  /* 0x000000000a0492ca */ /* 0x000fe400000e0000 */
[----:B------:R-:W-:Y:S11]  /*4e00*/  @!P1 R2UR UR5, R11 ;  /* 0x000000000b0592ca */ /* 0x000ff600000e0000 */
[----:B------:R-:W-:Y:S02]  /*4e10*/  @!UPT UIADD3 URZ, UPT, UPT, URZ, URZ, URZ ;  /* 0x000000fffffff290 */ /* 0x000fe4000fffe0ff */
[----:B------:R2:W-:Y:S01]  /*4e20*/  @!UP0 UTMALDG.3D [UR16], [UR4], desc[UR8] ;  /* 0x00000810040085b4 */ /* 0x0005e20008011000 */
[----:B------:R2:W-:Y:S01]  /*4e30*/  @!P1 SYNCS.ARRIVE.TRANS64.RED.A0TR RZ, [UR21+0x40], R0 ;  /* 0x00004000ffff99a7 */ /* 0x0005e20008300415 */
[----:B------:R-:W-:Y:S01]  /*4e40*/  SYNCS.ARRIVE.TRANS64.RED.A1T0 RZ, [UR6], RZ ;  /* 0x000000ffffff79a7 */ /* 0x000fe20008100406 */
[----:B------:R-:W3:Y:S02]  /*4e50*/  SYNCS.PHASECHK.TRANS64.TRYWAIT P0, [UR21+0x58], R9 ;  /* 0x00005809ff0075a7 */ /* 0x000ee40008001115 */
[----:B--23--:R-:W-:Y:S05]  /*4e60*/  @!P0 BRA `(.L_x_93) ;  /* 0x0000004800588947 */ /* 0x00cfea0003800000 */
.L_x_158:
[----:B------:R-:W-:Y:S01]  /*4e70*/  @!P1 IADD3 R6, P0, PT, R16, 0x580, RZ ;  /* 0x0000058010069810 */ /* 0x000fe20007f1e0ff */
[----:B------:R-:W-:Y:S01]  /*4e80*/  VOTEU.ALL UP0, P1 ;  /* 0x0000000000ff7886 */ /* 0x000fe20000800000 */
[----:B------:R-:W-:Y:S01]  /*4e90*/  UMOV UR6, 0x0 ;  /* 0x0000000000067882 */ /* 0x000fe20000000000 */
[----:B------:R-:W-:Y:S01]  /*4ea0*/  UMOV UR7, 0x10000000 ;  /* 0x1000000000077882 */ /* 0x000fe20000000000 */
[----:B------:R-:W-:Y:S01]  /*4eb0*/  @!P1 R2UR UR5, R6 ;  /* 0x00000000060592ca */ /* 0x000fe200000e0000 */
[----:B--2---:R-:W-:Y:S01]  /*4ec0*/  @!P1 IMAD.X R0, RZ, RZ, R17, P0 ;  /* 0x000000ffff009224 */ /* 0x004fe200000e0611 */
[----:B------:R-:W-:Y:S01]  /*4ed0*/  @!UP0 UIADD3 UR10, UPT, UPT, UR18, 0x40, URZ ;  /* 0x00000040120a8890 */ /* 0x000fe2000fffe0ff */
[----:B------:R-:W-:Y:S01]  /*4ee0*/  R2UR UR16, R142 ;  /* 0x000000008e1072ca */ /* 0x000fe200000e0000 */
[----:B------:R-:W-:Y:S01]  /*4ef0*/  @!UP0 UIADD3 UR8, UPT, UPT, UR21, 0x2200, URZ ;  /* 0x0000220015088890 */ /* 0x000fe2000fffe0ff */
[----:B------:R-:W-:Y:S01]  /*4f00*/  ISETP.NE.AND P0, PT, R14, 0x2, PT ;  /* 0x000000020e00780c */ /* 0x000fe20003f05270 */
[----:B------:R-:W-:Y:S01]  /*4f10*/  @!UP0 UIADD3 UR9, UPT, UPT, UR21, 0x48, URZ ;  /* 0x0000004815098890 */ /* 0x000fe2000fffe0ff */
[----:B------:R-:W-:Y:S01]  /*4f20*/  @!P1 R2UR UR4, R0 ;  /* 0x00000000000492ca */ /* 0x000fe200000e0000 */
[----:B------:R-:W-:Y:S01]  /*4f30*/  VOTEU.ALL UP0, P1 ;  /* 0x0000000000ff7886 */ /* 0x000fe20000800000 */
[----:B------:R-:W-:Y:S01]  /*4f40*/  UMOV UR11, UR19 ;  /* 0x00000013000b7c82 */ /* 0x000fe20008000000 */
[----:B------:R-:W-:Y:S01]  /*4f50*/  UMOV UR12, UR36 ;  /* 0x00000024000c7c82 */ /* 0x000fe20008000000 */
[----:B------:R-:W-:Y:S01]  /*4f60*/  SEL R0, RZ, 0x1, P0 ;  /* 0x00000001ff007807 */ /* 0x000fe20000000000 */
[----:B------:R-:W-:Y:S01]  /*4f70*/  UIADD3 UR20, UPT, UPT, UR13, UR63, URZ ;  /* 0x0000003f0d147290 */ /* 0x000fe2000fffe0ff */
[----:B------:R-:W-:Y:S01]  /*4f80*/  IMAD.U32 R8, RZ, RZ, UR5 ;  /* 0x00000005ff087e24 */ /* 0x000fe2000f8e00ff */
[----:B------:R-:W-:Y:S01]  /*4f90*/  LOP3.LUT R15, R15, 0x1, RZ, 0x3c, !PT ;  /* 0x000000010f0f7812 */ /* 0x000fe200078e3cff */
[----:B------:R-:W-:Y:S01]  /*4fa0*/  UPLOP3.LUT UP3, UPT, UPT, UPT, UPT, 0x80, 0x8 ;  /* 0x000000000008789c */ /* 0x000fe20003f6f070 */
[----:B------:R-:W-:Y:S01]  /*4fb0*/  LOP3.LUT R13, R13, R0, RZ, 0x3c, !PT ;  /* 0x000000000d0d7212 */ /* 0x000fe200078e3cff */
[----:B------:R-:W-:Y:S01]  /*4fc0*/  UIADD3 UR16, UPT, UPT, UR14, UR16, URZ ;  /* 0x000000100e107290 */ /* 0x000fe2000fffe0ff */
[----:B------:R-:W-:Y:S01]  /*4fd0*/  SEL R14, R14, RZ, P0 ;  /* 0x000000ff0e0e7207 */ /* 0x000fe20000000000 */
[----:B------:R-:W-:Y:S01]  /*4fe0*/  UMOV UR36, UR26 ;  /* 0x0000001a00247c82 */ /* 0x000fe20008000000 */
[----:B------:R-:W-:Y:S01]  /*4ff0*/  IMAD.U32 R9, RZ, RZ, UR4 ;  /* 0x00000004ff097e24 */ /* 0x000fe2000f8e00ff */
[----:B------:R-:W-:Y:S04]  /*5000*/  @!P1 R2UR UR4, R8 ;  /* 0x00000000080492ca */ /* 0x000fe800000e0000 */
[----:B------:R-:W-:Y:S11]  /*5010*/  @!P1 R2UR UR5, R9 ;  /* 0x00000000090592ca */ /* 0x000ff600000e0000 */
[----:B------:R-:W-:Y:S02]  /*5020*/  @!UPT UIADD3 URZ, UPT, UPT, URZ, URZ, URZ ;  /* 0x000000fffffff290 */ /* 0x000fe4000fffe0ff */
[----:B------:R2:W-:Y:S01]  /*5030*/  @!UP0 UTMALDG.3D [UR8], [UR4], desc[UR6] ;  /* 0x00000608040085b4 */ /* 0x0005e20008011000 */
[----:B------:R2:W-:Y:S01]  /*5040*/  @!P1 SYNCS.ARRIVE.TRANS64.RED.A0TR RZ, [UR21+0x48], R7 ;  /* 0x00004807ffff99a7 */ /* 0x0005e20008300415 */
[----:B------:R-:W-:Y:S01]  /*5050*/  SYNCS.ARRIVE.TRANS64.RED.A1T0 RZ, [UR33], RZ ;  /* 0x000000ffffff79a7 */ /* 0x000fe20008100421 */
[----:B------:R-:W-:Y:S05]  /*5060*/  BRA.U UP1, `(.L_x_94) ;  /* 0xfffffff501247547 */ /* 0x000fea000b83ffff */
[----:B------:R-:W-:-:S04]  /*5070*/  SHF.L.U32 R3, R15, 0x1f, RZ ;  /* 0x0000001f0f037819 */ /* 0x000fc800000006ff */
[----:B------:R-:W3:Y:S02]  /*5080*/  SYNCS.PHASECHK.TRANS64.TRYWAIT P0, [UR21+0x50], R3 ;  /* 0x00005003ff0075a7 */ /* 0x000ee40008001115 */
[----:B---3--:R-:W-:Y:S05]  /*5090*/  @!P0 BRA `(.L_x_95) ;  /* 0x0000004400e48947 */ /* 0x008fea0003800000 */
.L_x_160:
[----:B---3--:R-:W-:-:S07]  /*50a0*/  MOV R0, UR21 ;  /* 0x0000001500007c02 */ /* 0x008fce0008000f00 */
.L_x_96:
[----:B---3--:R-:W-:-:S04]  /*50b0*/  SHF.L.U32 R3, R15, 0x1f, RZ ;  /* 0x0000001f0f037819 */ /* 0x008fc800000006ff */
[----:B------:R3:W4:Y:S03]  /*50c0*/  SYNCS.PHASECHK.TRANS64.TRYWAIT P0, [R0+URZ+0x58], R3 ;  /* 0x00005803000075a7 */ /* 0x00072600080011ff */
[----:B----4-:R-:W-:Y:S05]  /*50d0*/  @!P0 NANOSLEEP.SYNCS 0x989680 ;  /* 0x009896800000895d */ /* 0x010fea0003900000 */
[----:B------:R-:W4:Y:S02]  /*50e0*/  @!P0 SYNCS.PHASECHK.TRANS64 P0, [R0+URZ+0x58], R3 ;  /* 0x00005803000085a7 */ /* 0x000f2400080010ff */
[----:B-12-4-:R-:W-:Y:S05]  /*50f0*/  @P0 EXIT ;  /* 0x000000000000094d */ /* 0x016fea0003800000 */
[----:B------:R-:W-:Y:S05]  /*5100*/  BRA `(.L_x_96) ;  /* 0xfffffffc00e87947 */ /* 0x000fea000383ffff */
.L_x_85:
[----:B------:R-:W-:-:S06]  /*5110*/  UISETP.GE.AND UP0, UPT, UR18, 0x4, UPT ;  /* 0x000000041200788c */ /* 0x000fcc000bf06270 */
[----:B------:R-:W-:-:S13]  /*5120*/  PLOP3.LUT P0, PT, PT, PT, UP0, 0x80, 0x8 ;  /* 0x000000000008781c */ /* 0x000fda0003f0f008 */
[----:B------:R-:W-:Y:S05]  /*5130*/  @!P0 EXIT ;  /* 0x000000000000894d */ /* 0x000fea0003800000 */
[----:B------:R-:W-:Y:S01]  /*5140*/  BAR.SYNC.DEFER_BLOCKING 0x6, 0xa0 ;  /* 0x0182800000007b1d */ /* 0x000fe20000010000 */
[C---:B------:R-:W-:Y:S01]  /*5150*/  IMAD.SHL.U32 R2, R154.reuse, 0x40, RZ ;  /* 0x000000409a027824 */ /* 0x040fe200078e00ff */
[C---:B------:R-:W-:Y:S01]  /*5160*/  R2P PR, R154.reuse, 0x6 ;  /* 0x000000069a007804 */ /* 0x040fe20000000000 */
[----:B------:R-:W-:Y:S01]  /*5170*/  IMAD.MOV.U32 R151, RZ, RZ, 0x20 ;  /* 0x00000020ff977424 */ /* 0x000fe200078e00ff */
[----:B------:R-:W-:Y:S01]  /*5180*/  CS2R R148, SRZ ;  /* 0x0000000000947805 */ /* 0x000fe2000001ff00 */
[C---:B------:R-:W-:Y:S01]  /*5190*/  IMAD.U32 R69, R154.reuse, 0x10000, RZ ;  /* 0x000100009a457824 */ /* 0x040fe200078e00ff */
[----:B------:R-:W-:Y:S02]  /*51a0*/  UMOV UR44, 0x400 ;  /* 0x00000400002c7882 */ /* 0x000fe40000000000 */
[----:B------:R-:W1:Y:S01]  /*51b0*/  LDC.64 R138, c[0x0][0x8b0] ;  /* 0x00022c00ff8a7b82 */ /* 0x000e620000000a00 */
[----:B------:R-:W-:Y:S01]  /*51c0*/  ULEA UR44, UR46, UR44, 0x18 ;  /* 0x0000002c2e2c7291 */ /* 0x000fe2000f8ec0ff */
[----:B------:R-:W-:Y:S01]  /*51d0*/  IMAD.SHL.U32 R135, R154, 0x8, RZ ;  /* 0x000000089a877824 */ /* 0x000fe200078e00ff */
[----:B------:R-:W-:Y:S01]  /*51e0*/  LOP3.LUT R6, R2, 0x180, RZ, 0xc0, !PT ;  /* 0x0000018002067812 */ /* 0x000fe200078ec0ff */
[----:B------:R-:W-:Y:S01]  /*51f0*/  IMAD.MOV.U32 R152, RZ, RZ, 0x10 ;  /* 0x00000010ff987424 */ /* 0x000fe200078e00ff */
[----:B------:R-:W-:Y:S01]  /*5200*/  SEL R151, R151, 0xffffffe0, !P2 ;  /* 0xffffffe097977807 */ /* 0x000fe20005000000 */
[----:B------:R-:W-:Y:S01]  /*5210*/  UIADD3 UR4, UPT, UPT, UR44, 0x4200, URZ ;  /* 0x000042002c047890 */ /* 0x000fe2000fffe0ff */
[----:B------:R-:W-:Y:S01]  /*5220*/  LOP3.LUT R69, R69, 0x600000, RZ, 0xc0, !PT ;  /* 0x0060000045457812 */ /* 0x000fe200078ec0ff */
[----:B------:R-:W2:Y:S01]  /*5230*/  LDC.64 R136, c[0x0][0x8a8] ;  /* 0x00022a00ff887b82 */ /* 0x000ea20000000a00 */
[----:B------:R-:W-:Y:S01]  /*5240*/  LOP3.LUT R135, R6, 0x30, R135, 0xf8, !PT ;  /* 0x0000003006877812 */ /* 0x000fe200078ef887 */
[----:B------:R-:W-:Y:S01]  /*5250*/  IMAD.MOV.U32 R68, RZ, RZ, RZ ;  /* 0x000000ffff447224 */ /* 0x000fe200078e00ff */
[----:B------:R-:W-:Y:S01]  /*5260*/  SEL R152, R152, 0xfffffff0, !P1 ;  /* 0xfffffff098987807 */ /* 0x000fe20004800000 */
[----:B------:R-:W-:Y:S01]  /*5270*/  IMAD.MOV.U32 R145, RZ, RZ, RZ ;  /* 0x000000ffff917224 */ /* 0x000fe200078e00ff */
[----:B------:R-:W-:-:S02]  /*5280*/  SHF.R.S32.HI R3, RZ, 0x4, R151 ;  /* 0x00000004ff037819 */ /* 0x000fc40000011497 */
[----:B------:R-:W-:Y:S02]  /*5290*/  CS2R R146, SRZ ;  /* 0x0000000000927805 */ /* 0x000fe4000001ff00 */
[----:B------:R-:W-:Y:S01]  /*52a0*/  LOP3.LUT R135, R135, 0x1e40, R2, 0xf8, !PT ;  /* 0x00001e4087877812 */ /* 0x000fe200078ef802 */
[----:B------:R-:W-:Y:S01]  /*52b0*/  IMAD.U32 R153, RZ, RZ, UR4 ;  /* 0x00000004ff997e24 */ /* 0x000fe2000f8e00ff */
[----:B------:R-:W3:Y:S01]  /*52c0*/  LDS R0, [UR44+0x120] ;  /* 0x0001202cff007984 */ /* 0x000ee20008000800 */
[----:B------:R-:W-:Y:S01]  /*52d0*/  LOP3.LUT R154, R154, 0x60, RZ, 0xc0, !PT ;  /* 0x000000609a9a7812 */ /* 0x000fe200078ec0ff */
[----:B------:R-:W4:Y:S01]  /*52e0*/  LDCU UR58, c[0x0][0x370] ;  /* 0x00006e00ff3a77ac */ /* 0x000f220008000800 */
[----:B------:R-:W-:Y:S01]  /*52f0*/  LEA.HI.SX32 R150, R152, R3, 0x1c ;  /* 0x0000000398967211 */ /* 0x000fe200078fe2ff */
[----:B------:R-:W1:Y:S01]  /*5300*/  LDCU UR43, c[0x0][0xb0c] ;  /* 0x00016180ff2b77ac */ /* 0x000e620008000800 */
[----:B------:R-:W1:Y:S01]  /*5310*/  LDCU UR39, c[0x0][0xb30] ;  /* 0x00016600ff2777ac */ /* 0x000e620008000800 */
[----:B------:R-:W1:Y:S01]  /*5320*/  LDCU.64 UR56, c[0x0][0x888] ;  /* 0x00011100ff3877ac */ /* 0x000e620008000a00 */
[----:B------:R-:W1:Y:S01]  /*5330*/  LDCU.64 UR40, c[0x0][0xb28] ;  /* 0x00016500ff2877ac */ /* 0x000e620008000a00 */
[----:B------:R-:W1:Y:S01]  /*5340*/  LDCU.64 UR60, c[0x0][0x890] ;  /* 0x00011200ff3c77ac */ /* 0x000e620008000a00 */
[----:B------:R-:W1:Y:S01]  /*5350*/  LDCU.128 UR52, c[0x0][0xb10] ;  /* 0x00016200ff3477ac */ /* 0x000e620008000c00 */
[----:B------:R-:W1:Y:S01]  /*5360*/  LDCU UR47, c[0x0][0x374] ;  /* 0x00006e80ff2f77ac */ /* 0x000e620008000800 */
[----:B------:R-:W-:Y:S01]  /*5370*/  UIADD3 UR62, UPT, UPT, UR44, 0x200, URZ ;  /* 0x000002002c3e7890 */ /* 0x000fe2000fffe0ff */
[----:B-1234-:R-:W-:-:S11]  /*5380*/  IMAD.IADD R69, R0, 0x1, R69 ;  /* 0x0000000100457824 */ /* 0x01efd600078e0245 */
.L_x_122:
[----:B------:R-:W-:Y:S02]  /*5390*/  LEA R3, R145, UR44, 0x3 ;  /* 0x0000002c91037c11 */ /* 0x000fe4000f8e18ff */
[----:B------:R-:W-:Y:S02]  /*53a0*/  SHF.L.U32 R0, R147, 0x1f, RZ ;  /* 0x0000001f93007819 */ /* 0x000fe400000006ff */
[----:B------:R-:W-:Y:S02]  /*53b0*/  LEA R5, R145, UR44, 0x4 ;  /* 0x0000002c91057c11 */ /* 0x000fe4000f8e20ff */
[----:B-1----:R-:W1:Y:S02]  /*53c0*/  SYNCS.PHASECHK.TRANS64.TRYWAIT P0, [R3+URZ+0x70], R0 ;  /* 0x00007000030075a7 */ /* 0x002e6400080011ff */
[----:B-1----:R-:W-:Y:S05]  /*53d0*/  @!P0 BRA `(.L_x_97) ;  /* 0x00000044002c8947 */ /* 0x002fea0003800000 */
.L_x_161:
        /* <DEDUP_REMOVED lines=11> */
[----:B------:R-:W-:Y:S01]  /*5490*/  PLOP3.LUT P0, PT, PT, PT, UP1, 0x80, 0x8 ;  /* 0x000000000008781c */ /* 0x000fe20003f0f018 */
[----:B------:R-:W-:Y:S11]  /*54a0*/  UP2UR UR45, UPR, URZ, 0x2 ;  /* 0x00000002ff2d7883 */ /* 0x000ff60008000000 */
[----:B------:R-:W-:Y:S01]  /*54b0*/  @!UPT UIADD3 URZ, UPT, UPT, URZ, URZ, URZ ;  /* 0x000000fffffff290 */ /* 0x000fe2000fffe0ff */
[----:B-1----:R-:W-:Y:S02]  /*54c0*/  @P0 SHF.R.U32.HI R0, RZ, 0x10, R5 ;  /* 0x00000010ff000819 */ /* 0x002fe40000011605 */
        /* <DEDUP_REMOVED lines=12> */
[----:B------:R-:W2:Y:S01]  /*5590*/  LDCU UR12, c[0x0][0xb20] ;  /* 0x00016400ff0c77ac */ /* 0x000ea20008000800 */
[----:B------:R-:W-:Y:S02]  /*55a0*/  UIMAD.WIDE.U32 UR4, UR47, UR55, URZ ;  /* 0x000000372f0472a5 */ /* 0x000fe4000f8e00ff */
[----:B------:R-:W-:Y:S02]  /*55b0*/  UIMAD.WIDE.U32 UR6, UR58, UR52, URZ ;  /* 0x000000343a0672a5 */ /* 0x000fe4000f8e00ff */
[----:B------:R-:W-:Y:S02]  /*55c0*/  UISETP.NE.AND UP0, UPT, UR54, 0x1, UPT ;  /* 0x000000013600788c */ /* 0x000fe4000bf05270 */
[----:B------:R-:W-:Y:S02]  /*55d0*/  UIMAD.WIDE.U32 UR8, UR37, UR55, URZ ;  /* 0x00000037250872a5 */ /* 0x000fe4000f8e00ff */
[----:B------:R-:W-:Y:S02]  /*55e0*/  UIMAD.WIDE.U32 UR10, UR38, UR52, URZ ;  /* 0x00000034260a72a5 */ /* 0x000fe4000f8e00ff */
[----:B------:R-:W-:Y:S02]  /*55f0*/  UISETP.NE.AND UP1, UPT, UR43, 0x1, UPT ;  /* 0x000000012b00788c */ /* 0x000fe4000bf25270 */
[----:B------:R-:W-:Y:S01]  /*5600*/  UISETP.NE.AND UP2, UPT, UR42, 0x1, UPT ;  /* 0x000000012a00788c */ /* 0x000fe2000bf45270 */
[----:B------:R-:W-:Y:S02]  /*5610*/  UMOV UR4, UR5 ;  /* 0x0000000500047c82 */ /* 0x000fe40008000000 */
[----:B--2---:R-:W-:Y:S03]  /*5620*/  USHF.R.U32.HI UR5, URZ, UR12, UR4 ;  /* 0x0000000cff057299 */ /* 0x004fe60008011604 */
[----:B------:R-:W-:Y:S02]  /*5630*/  UMOV UR4, UR7 ;  /* 0x0000000700047c82 */ /* 0x000fe40008000000 */
[----:B------:R-:W-:Y:S02]  /*5640*/  USHF.R.U32.HI UR7, URZ, UR53, UR4 ;  /* 0x00000035ff077299 */ /* 0x000fe40008011604 */
[----:B------:R-:W-:Y:S02]  /*5650*/  USEL UR4, UR47, UR5, !UP0 ;  /* 0x000000052f047287 */ /* 0x000fe4000c000000 */
[----:B------:R-:W-:Y:S01]  /*5660*/  USEL UR7, UR58, UR7, !UP1 ;  /* 0x000000073a077287 */ /* 0x000fe2000c800000 */
[----:B------:R-:W-:Y:S01]  /*5670*/  UMOV UR5, UR9 ;  /* 0x0000000900057c82 */ /* 0x000fe20008000000 */
[----:B------:R-:W-:Y:S02]  /*5680*/  UIMAD.WIDE.U32 UR8, UR4, UR40, URZ ;  /* 0x00000028040872a5 */ /* 0x000fe4000f8e00ff */
[----:B------:R-:W-:Y:S03]  /*5690*/  USHF.R.U32.HI UR6, URZ, UR12, UR5 ;  /* 0x0000000cff067299 */ /* 0x000fe60008011605 */
[----:B------:R-:W-:Y:S01]  /*56a0*/  UMOV UR5, UR11 ;  /* 0x0000000b00057c82 */ /* 0x000fe20008000000 */
[----:B------:R-:W-:Y:S02]  /*56b0*/  UIMAD.WIDE.U32 UR10, UR7, UR40, URZ ;  /* 0x00000028070a72a5 */ /* 0x000fe4000f8e00ff */
[----:B------:R-:W-:Y:S02]  /*56c0*/  USHF.R.U32.HI UR12, URZ, UR53, UR5 ;  /* 0x00000035ff0c7299 */ /* 0x000fe40008011605 */
[----:B------:R-:W-:Y:S01]  /*56d0*/  USEL UR6, UR37, UR6, !UP0 ;  /* 0x0000000625067287 */ /* 0x000fe2000c000000 */
[----:B------:R-:W-:Y:S02]  /*56e0*/  UMOV UR5, UR9 ;  /* 0x0000000900057c82 */ /* 0x000fe40008000000 */
[----:B------:R-:W-:Y:S01]  /*56f0*/  UMOV UR10, UR11 ;  /* 0x0000000b000a7c82 */ /* 0x000fe20008000000 */
[----:B------:R-:W-:Y:S02]  /*5700*/  @UP2 USHF.R.U32.HI UR4, URZ, UR41, UR5 ;  /* 0x00000029ff042299 */ /* 0x000fe40008011605 */
[----:B------:R-:W-:Y:S02]  /*5710*/  @UP2 USHF.R.U32.HI UR7, URZ, UR41, UR10 ;  /* 0x00000029ff072299 */ /* 0x000fe4000801160a */
[----:B------:R-:W-:Y:S02]  /*5720*/  UIMAD UR4, UR42, UR4, URZ ;  /* 0x000000042a0472a4 */ /* 0x000fe4000f8e02ff */
[----:B------:R-:W-:Y:S02]  /*5730*/  UIMAD.WIDE.U32 UR10, UR6, UR40, URZ ;  /* 0x00000028060a72a5 */ /* 0x000fe4000f8e00ff */
[----:B------:R-:W-:Y:S02]  /*5740*/  USEL UR5, UR38, UR12, !UP1 ;  /* 0x0000000c26057287 */ /* 0x000fe4000c800000 */
[----:B------:R-:W-:Y:S02]  /*5750*/  UIMAD UR8, UR42, UR7, URZ ;  /* 0x000000072a0872a4 */ /* 0x000fe4000f8e02ff */
[----:B------:R-:W-:Y:S03]  /*5760*/  UISETP.GE.AND UP0, UPT, UR6, UR4, UPT ;  /* 0x000000040600728c */ /* 0x000fe6000bf06270 */
[----:B------:R-:W-:Y:S01]  /*5770*/  UMOV UR4, UR11 ;  /* 0x0000000b00047c82 */ /* 0x000fe20008000000 */
[----:B------:R-:W-:Y:S02]  /*5780*/  UISETP.GE.OR UP0, UPT, UR5, UR8, UP0 ;  /* 0x000000080500728c */ /* 0x000fe40008706670 */
[----:B------:R-:W-:Y:S02]  /*5790*/  USHF.R.U32.HI UR4, URZ, UR41, UR4 ;  /* 0x00000029ff047299 */ /* 0x000fe40008011604 */
[----:B------:R-:W-:Y:S02]  /*57a0*/  UIMAD.WIDE.U32 UR8, UR5, UR40, URZ ;  /* 0x00000028050872a5 */ /* 0x000fe4000f8e00ff */
[----:B------:R-:W-:Y:S02]  /*57b0*/  USEL UR11, UR6, UR4, !UP2 ;  /* 0x00000004060b7287 */ /* 0x000fe4000d000000 */
[----:B------:R-:W-:Y:S02]  /*57c0*/  UIADD3 UR8, UPT, UPT, -UR5, URZ, URZ ;  /* 0x000000ff05087290 */ /* 0x000fe4000fffe1ff */
[----:B------:R-:W-:Y:S01]  /*57d0*/  UIADD3 UR10, UPT, UPT, -UR11, URZ, URZ ;  /* 0x000000ff0b0a7290 */ /* 0x000fe2000fffe1ff */
[----:B------:R-:W-:Y:S01]  /*57e0*/  @!UP0 UMOV UR4, UR9 ;  /* 0x0000000900048c82 */ /* 0x000fe20008000000 */
[----:B------:R-:W-:Y:S02]  /*57f0*/  UIADD3 UR9, UPT, UPT, -UR6, URZ, URZ ;  /* 0x000000ff06097290 */ /* 0x000fe4000fffe1ff */
[----:B------:R-:W-:Y:S02]  /*5800*/  @!UP0 USHF.R.U32.HI UR4, URZ, UR41, UR4 ;  /* 0x00000029ff048299 */ /* 0x000fe40008011604 */
[----:B------:R-:W-:Y:S02]  /*5810*/  UIMAD UR10, UR42, UR10, UR6 ;  /* 0x0000000a2a0a72a4 */ /* 0x000fe4000f8e0206 */
[----:B------:R-:W-:Y:S04]  /*5820*/  @!UP0 USEL UR4, UR5, UR4, !UP2 ;  /* 0x0000000405048287 */ /* 0x000fe8000d000000 */
[----:B------:R-:W-:Y:S02]  /*5830*/  @!UP0 UIMAD UR10, UR7, UR10, UR4 ;  /* 0x0000000a070a82a4 */ /* 0x000fe4000f8e0204 */
[----:B------:R-:W-:Y:S02]  /*5840*/  @!UP0 UIADD3 UR11, UPT, UPT, UR11, -UR4, URZ ;  /* 0x800000040b0b8290 */ /* 0x000fe4000fffe0ff */
[----:B------:R-:W-:Y:S02]  /*5850*/  UIMAD UR7, UR43, UR8, UR38 ;  /* 0x000000082b0772a4 */ /* 0x000fe4000f8e0226 */
[----:B------:R-:W-:Y:S02]  /*5860*/  @!UP0 UIMAD UR6, UR11, UR42, UR5 ;  /* 0x0000002a0b0682a4 */ /* 0x000fe4000f8e0205 */
[----:B------:R-:W-:Y:S01]  /*5870*/  UIMAD UR4, UR54, UR9, UR37 ;  /* 0x00000009360472a4 */ /* 0x000fe2000f8e0225 */
[----:B------:R-:W-:Y:S02]  /*5880*/  @!UP0 UMOV UR5, UR10 ;  /* 0x0000000a00058c82 */ /* 0x000fe40008000000 */
[----:B------:R-:W-:Y:S02]  /*5890*/  UIMAD UR38, UR5, UR43, UR7 ;  /* 0x0000002b052672a4 */ /* 0x000fe4000f8e0207 */
[----:B------:R-:W-:Y:S11]  /*58a0*/  UIMAD UR37, UR6, UR54, UR4 ;  /* 0x00000036062572a4 */ /* 0x000ff6000f8e0204 */
[----:B------:R-:W-:Y:S01]  /*58b0*/  @!UPT UIADD3 URZ, UPT, UPT, URZ, URZ, URZ ;  /* 0x000000fffffff290 */ /* 0x000fe2000fffe0ff */
.L_x_98:
[----:B------:R-:W-:Y:S01]  /*58c0*/  UISETP.NE.AND UP0, UPT, UR39, 0x1, UPT ;  /* 0x000000012700788c */ /* 0x000fe2000bf05270 */
[----:B------:R-:W-:Y:S01]  /*58d0*/  IADD3 R145, PT, PT, R145, 0x1, RZ ;  /* 0x0000000191917810 */ /* 0x000fe20007ffe0ff */
[----:B------:R-:W-:Y:S02]  /*58e0*/  USHF.L.U32 UR50, UR16, 0x7, URZ ;  /* 0x0000000710327899 */ /* 0x000fe400080006ff */
[----:B------:R-:W-:Y:S07]  /*58f0*/  USHF.L.U32 UR49, UR20, 0x7, URZ ;  /* 0x0000000714317899 */ /* 0x000fee00080006ff */
[----:B------:R-:W2:Y:S01]  /*5900*/  @!UP0 LDCU.128 UR12, c[0x0][0xb10] ;  /* 0x00016200ff0c87ac */ /* 0x000ea20008000c00 */
[----:B------:R-:W3:Y:S01]  /*5910*/  @!UP0 LDCU UR5, c[0x0][0xb0c] ;  /* 0x00016180ff0587ac */ /* 0x000ee20008000800 */
[----:B------:R-:W4:Y:S01]  /*5920*/  @!UP0 LDCU UR10, c[0x0][0xb20] ;  /* 0x00016400ff0a87ac */ /* 0x000f220008000800 */
[----:B--2---:R-:W-:Y:S02]  /*5930*/  UIMAD.WIDE.U32 UR8, UR38, UR12, URZ ;  /* 0x0000000c260872a5 */ /* 0x004fe4000f8e00ff */
[----:B------:R-:W-:Y:S02]  /*5940*/  UIMAD.WIDE.U32 UR6, UR37, UR15, URZ ;  /* 0x0000000f250672a5 */ /* 0x000fe4000f8e00ff */
[----:B------:R-:W-:Y:S03]  /*5950*/  @!UP0 UISETP.NE.AND UP1, UPT, UR14, 0x1, UPT ;  /* 0x000000010e00888c */ /* 0x000fe6000bf25270 */
[----:B------:R-:W-:Y:S01]  /*5960*/  @!UP0 UMOV UR4, UR9 ;  /* 0x0000000900048c82 */ /* 0x000fe20008000000 */
[----:B---3--:R-:W-:Y:S02]  /*5970*/  @!UP0 UISETP.NE.AND UP2, UPT, UR5, 0x1, UPT ;  /* 0x000000010500888c */ /* 0x008fe4000bf45270 */
[----:B------:R-:W-:Y:S01]  /*5980*/  @!UP0 USHF.R.U32.HI UR4, URZ, UR13, UR4 ;  /* 0x0000000dff048299 */ /* 0x000fe20008011604 */
[----:B------:R-:W-:Y:S02]  /*5990*/  @!UP0 UMOV UR6, UR7 ;  /* 0x0000000700068c82 */ /* 0x000fe40008000000 */
[----:B----4-:R-:W-:Y:S02]  /*59a0*/  @!UP0 USHF.R.U32.HI UR6, URZ, UR10, UR6 ;  /* 0x0000000aff068299 */ /* 0x010fe40008011606 */
[----:B------:R-:W-:Y:S02]  /*59b0*/  @!UP0 USEL UR7, UR38, UR4, !UP2 ;  /* 0x0000000426078287 */ /* 0x000fe4000d000000 */
[----:B------:R-:W-:Y:S04]  /*59c0*/  @!UP0 USEL UR6, UR37, UR6, !UP1 ;  /* 0x0000000625068287 */ /* 0x000fe8000c800000 */
[----:B------:R-:W-:Y:S02]  /*59d0*/  @!UP0 UIADD3 UR4, UPT, UPT, -UR7, UR6, URZ ;  /* 0x0000000607048290 */ /* 0x000fe4000fffe1ff */
[----:B------:R-:W-:Y:S02]  /*59e0*/  @!UP0 UIADD3 UR6, UPT, UPT, UR7, -UR6, URZ ;  /* 0x8000000607068290 */ /* 0x000fe4000fffe0ff */
[----:B------:R-:W-:Y:S02]  /*59f0*/  @!UP0 UIMAD UR38, UR4, UR5, UR38 ;  /* 0x00000005042682a4 */ /* 0x000fe4000f8e0226 */
[----:B------:R-:W-:Y:S02]  /*5a00*/  @!UP0 UIMAD UR37, UR6, UR14, UR37 ;  /* 0x0000000e062582a4 */ /* 0x000fe4000f8e0225 */
[----:B------:R-:W-:Y:S09]  /*5a10*/  ULOP3.LUT UP0, URZ, UR62, 0x1b0, URZ, 0xc0, !UPT ;  /* 0x000001b03eff7892 */ /* 0x000ff2000f80c0ff */
[----:B------:R-:W-:Y:S05]  /*5a20*/  BRA.U !UP0, `(.L_x_99) ;  /* 0x0000000108407547 */ /* 0x000fea000b800000 */
[----:B------:R-:W2:Y:S01]  /*5a30*/  LDCU.64 UR8, c[0x4][0x80] ;  /* 0x01001000ff0877ac */ /* 0x000ea20008000a00 */
[----:B------:R-:W-:Y:S01]  /*5a40*/  MOV R3, 0x0 ;  /* 0x0000000000037802 */ /* 0x000fe20000000f00 */
[----:B------:R-:W-:Y:S02]  /*5a50*/  HFMA2 R12, -RZ, RZ, 0, 5.9604644775390625e-08 ;  /* 0x00000001ff0c7431 */ /* 0x000fe400000001ff */
[----:B------:R-:W-:Y:S02]  /*5a60*/  IMAD.MOV.U32 R8, RZ, RZ, 0x70 ;  /* 0x00000070ff087424 */ /* 0x000fe400078e00ff */
[----:B------:R-:W-:Y:S01]  /*5a70*/  IMAD.MOV.U32 R13, RZ, RZ, RZ ;  /* 0x000000ffff0d7224 */ /* 0x000fe200078e00ff */
[----:B------:R-:W3:Y:S01]  /*5a80*/  LDCU.64 UR6, c[0x4][0x88] ;  /* 0x01001100ff0677ac */ /* 0x000ee20008000a00 */
[----:B------:R-:W4:Y:S01]  /*5a90*/  LDC.64 R2, c[0x4][R3] ;  /* 0x0100000003027b82 */ /* 0x000f220000000a00 */
[----:B------:R-:W1:Y:S01]  /*5aa0*/  LDCU.64 UR4, c[0x4][0x8] ;  /* 0x01000100ff0477ac */ /* 0x000e620008000a00 */
[----:B--2---:R-:W-:Y:S01]  /*5ab0*/  MOV R5, UR9 ;  /* 0x0000000900057c02 */ /* 0x004fe20008000f00 */
[----:B------:R-:W-:Y:S01]  /*5ac0*/  IMAD.U32 R4, RZ, RZ, UR8 ;  /* 0x00000008ff047e24 */ /* 0x000fe2000f8e00ff */
[----:B---3--:R-:W-:Y:S01]  /*5ad0*/  MOV R7, UR7 ;  /* 0x0000000700077c02 */ /* 0x008fe20008000f00 */
[----:B------:R-:W-:Y:S01]  /*5ae0*/  IMAD.U32 R6, RZ, RZ, UR6 ;  /* 0x00000006ff067e24 */ /* 0x000fe2000f8e00ff */
[----:B-1----:R-:W-:Y:S01]  /*5af0*/  MOV R11, UR5 ;  /* 0x00000005000b7c02 */ /* 0x002fe20008000f00 */
[----:B------:R-:W-:Y:S02]  /*5b00*/  IMAD.U32 R10, RZ, RZ, UR4 ;  /* 0x00000004ff0a7e24 */ /* 0x000fe4000f8e00ff */
[----:B------:R-:W-:Y:S07]  /*5b10*/  LEPC R20, `(.L_x_99) ;  /* 0x000000001014794e */ /* 0x000fee0000000000 */
[----:B----45:R-:W-:Y:S05]  /*5b20*/  CALL.ABS.NOINC R2 ;  /* 0x0000000002007343 */ /* 0x030fea0003c00000 */
.L_x_99:
[----:B------:R-:W-:Y:S01]  /*5b30*/  LOP3.LUT P0, RZ, R153, 0x1b0, RZ, 0xc0, !PT ;  /* 0x000001b099ff7812 */ /* 0x000fe2000780c0ff */
[----:B------:R-:W-:Y:S11]  /*5b40*/  BSSY.RECONVERGENT B6, `(.L_x_100) ;  /* 0x0000013000067945 */ /* 0x000ff60003800200 */
[----:B------:R-:W-:Y:S01]  /*5b50*/  @!UPT UIADD3 URZ, UPT, UPT, URZ, URZ, URZ ;  /* 0x000000fffffff290 */ /* 0x000fe2000fffe0ff */
[----:B------:R-:W-:Y:S05]  /*5b60*/  @!P0 BRA `(.L_x_101) ;  /* 0x0000000000408947 */ /* 0x000fea0003800000 */
        /* <DEDUP_REMOVED lines=16> */
.L_x_101:
[----:B------:R-:W-:Y:S05]  /*5c70*/  BSYNC.RECONVERGENT B6 ;  /* 0x0000000000067941 */ /* 0x000fea0003800200 */
.L_x_100:
[----:B------:R-:W-:Y:S01]  /*5c80*/  R2UR UR4, R143 ;  /* 0x000000008f0472ca */ /* 0x000fe200000e0000 */
[----:B------:R-:W-:Y:S01]  /*5c90*/  UISETP.NE.U32.AND UP0, UPT, UR60, URZ, UPT ;  /* 0x000000ff3c00728c */ /* 0x000fe2000bf05070 */
[----:B------:R-:W-:Y:S02]  /*5ca0*/  ISETP.NE.U32.AND P4, PT, R138, RZ, PT ;  /* 0x000000ff8a00720c */ /* 0x000fe40003f85070 */
[----:B------:R-:W-:Y:S01]  /*5cb0*/  ISETP.NE.U32.AND P2, PT, RZ, UR56, PT ;  /* 0x00000038ff007c0c */ /* 0x000fe2000bf45070 */
[----:B------:R-:W-:Y:S01]  /*5cc0*/  UISETP.NE.AND.EX UP1, UPT, UR61, URZ, UPT, UP0 ;  /* 0x000000ff3d00728c */ /* 0x000fe2000bf25300 */
[----:B------:R-:W-:Y:S01]  /*5cd0*/  ISETP.NE.AND.EX P4, PT, R139, RZ, PT, P4 ;  /* 0x000000ff8b00720c */ /* 0x000fe20003f85340 */
[----:B------:R-:W-:Y:S01]  /*5ce0*/  UPLOP3.LUT UP0, UPT, UPT, UPT, UPT, 0x40, 0x4 ;  /* 0x000000000004789c */ /* 0x000fe20003f0e870 */
[----:B------:R-:W-:Y:S05]  /*5cf0*/  ISETP.NE.AND.EX P2, PT, RZ, UR57, PT, P2 ;  /* 0x00000039ff007c0c */ /* 0x000fea000bf45320 */
[----:B------:R-:W-:Y:S06]  /*5d00*/  UISETP.NE.AND UP2, UPT, UR4, URZ, UPT ;  /* 0x000000ff0400728c */ /* 0x000fec000bf45270 */
[----:B------:R-:W-:Y:S05]  /*5d10*/  PLOP3.LUT P1, PT, PT, PT, UP2, 0x80, 0x8 ;  /* 0x000000000008781c */ /* 0x000fea0003f2f028 */
[----:B------:R-:W-:Y:S06]  /*5d20*/  @UP2 UPLOP3.LUT UP0, UPT, UPT, UPT, UP1, 0x80, 0x8 ;  /* 0x000000000008289c */ /* 0x000fec0003f0f010 */
[----:B------:R-:W-:Y:S01]  /*5d30*/  PLOP3.LUT P0, PT, PT, PT, UP0, 0x80, 0x8 ;  /* 0x000000000008781c */ /* 0x000fe20003f0f008 */
[----:B------:R-:W-:Y:S01]  /*5d40*/  @!UPT UIADD3 URZ, UPT, UPT, URZ, URZ, URZ ;  /* 0x000000fffffff290 */ /* 0x000fe2000fffe0ff */
[----:B------:R-:W-:Y:S11]  /*5d50*/  BRA.U !UP1, `(.L_x_102) ;  /* 0x00000001093c7547 */ /* 0x000ff6000b800000 */
[----:B------:R-:W-:Y:S01]  /*5d60*/  UISETP.NE.U32.AND UP0, UPT, UR56, URZ, UPT ;  /* 0x000000ff3800728c */ /* 0x000fe2000bf05070 */
[----:B-1----:R-:W-:Y:S01]  /*5d70*/  HFMA2 R0, -RZ, RZ, 0, 5.9604644775390625e-08 ;  /* 0x00000001ff007431 */ /* 0x002fe200000001ff */
[----:B------:R-:W1:Y:S01]  /*5d80*/  LDCU.64 UR8, c[0x0][0x358] ;  /* 0x00006b00ff0877ac */ /* 0x000e620008000a00 */
[----:B------:R-:W-:Y:S01]  /*5d90*/  IMAD.MOV.U32 R140, RZ, RZ, 0x1 ;  /* 0x00000001ff8c7424 */ /* 0x000fe200078e00ff */
[----:B------:R-:W-:Y:S06]  /*5da0*/  UISETP.NE.AND.EX UP0, UPT, UR57, URZ, UPT, UP0 ;  /* 0x000000ff3900728c */ /* 0x000fec000bf05300 */
[----:B------:R-:W-:Y:S05]  /*5db0*/  PLOP3.LUT P3, PT, PT, PT, UP0, 0x80, 0x8 ;  /* 0x000000000008781c */ /* 0x000fea0003f6f008 */
[----:B------:R-:W2:Y:S01]  /*5dc0*/  @UP0 LDCU.64 UR4, c[0x0][0x888] ;  /* 0x00011100ff0407ac */ /* 0x000ea20008000a00 */
[----:B------:R-:W-:Y:S07]  /*5dd0*/  @UP0 UIMAD UR6, UR36, UR60, URZ ;  /* 0x0000003c240602a4 */ /* 0x000fee000f8e02ff */
[----:B------:R-:W-:Y:S01]  /*5de0*/  @!P3 PRMT R140, R0, 0x7610, R140 ;  /* 0x00007610008cb816 */ /* 0x000fe2000000008c */
[----:B--2---:R-:W-:Y:S06]  /*5df0*/  @UP0 UIMAD.WIDE UR4, UR6, 0x4, UR4 ;  /* 0x00000004060408a5 */ /* 0x004fec000f8e0204 */
[----:B------:R-:W-:Y:S01]  /*5e00*/  IMAD.U32 R2, RZ, RZ, UR4 ;  /* 0x00000004ff027e24 */ /* 0x000fe2000f8e00ff */
[----:B------:R-:W-:Y:S04]  /*5e10*/  MOV R3, UR5 ;  /* 0x0000000500037c02 */ /* 0x000fe80008000f00 */
[----:B------:R-:W2:Y:S01]  /*5e20*/  @!UP0 LDCU UR4, c[0x0][0x880] ;  /* 0x00011000ff0487ac */ /* 0x000ea20008000800 */
[----:B-1---5:R3:W5:Y:S02]  /*5e30*/  @P3 LDG.E R72, desc[UR8][R2.64] ;  /* 0x0000000802483981 */ /* 0x022764000c1e1900 */
[----:B--23--:R-:W-:Y:S02]  /*5e40*/  @!P3 IMAD.U32 R72, RZ, RZ, UR4 ;  /* 0x00000004ff48be24 */ /* 0x00cfe4000f8e00ff */
.L_x_102:
[----:B------:R-:W-:Y:S05]  /*5e50*/  @!P4 BRA `(.L_x_103) ;  /* 0x000000000024c947 */ /* 0x000fea0003800000 */
[----:B------:R-:W-:Y:S01]  /*5e60*/  ISETP.NE.U32.AND P3, PT, R136, RZ, PT ;  /* 0x000000ff8800720c */ /* 0x000fe20003f65070 */
[----:B------:R-:W2:Y:S03]  /*5e70*/  LDCU.64 UR4, c[0x0][0x358] ;  /* 0x00006b00ff0477ac */ /* 0x000ea60008000a00 */
[----:B------:R-:W-:Y:S11]  /*5e80*/  ISETP.NE.AND.EX P3, PT, R137, RZ, PT, P3 ;  /* 0x000000ff8900720c */ /* 0x000ff60003f65330 */
[----:B------:R-:W-:Y:S02]  /*5e90*/  @!UPT UIADD3 URZ, UPT, UPT, URZ, URZ, URZ ;  /* 0x000000fffffff290 */ /* 0x000fe4000fffe0ff */
[----:B------:R-:W3:Y:S01]  /*5ea0*/  @P3 LDC.64 R2, c[0x0][0x8a8] ;  /* 0x00022a00ff023b82 */ /* 0x000ee20000000a00 */
[----:B-1----:R-:W-:Y:S04]  /*5eb0*/  @P3 IMAD R0, R138, UR36, RZ ;  /* 0x000000248a003c24 */ /* 0x002fe8000f8e02ff */
[----:B---3--:R-:W-:Y:S05]  /*5ec0*/  @P3 IMAD.WIDE R2, R0, 0x4, R2 ;  /* 0x0000000400023825 */ /* 0x008fea00078e0202 */
[----:B--2--5:R2:W5:Y:S02]  /*5ed0*/  @P3 LDG.E R70, desc[UR4][R2.64] ;  /* 0x0000000402463981 */ /* 0x024564000c1e1900 */
[----:B--2---:R-:W3:Y:S02]  /*5ee0*/  @!P3 LDC R70, c[0x0][0x8a0] ;  /* 0x00022800ff46bb82 */ /* 0x004ee40000000800 */
.L_x_103:
[----:B-----5:R-:W-:Y:S01]  /*5ef0*/  ISETP.NE.AND P4, PT, R72, RZ, PT ;  /* 0x000000ff4800720c */ /* 0x020fe20003f85270 */
[----:B------:R-:W-:Y:S01]  /*5f00*/  BSSY B1, `(.L_x_104) ;  /* 0x0000048000017945 */ /* 0x000fe20003800000 */
[----:B------:R-:W-:Y:S01]  /*5f10*/  SEL R7, RZ, 0xffffffff, P2 ;  /* 0xffffffffff077807 */ /* 0x000fe20001000000 */
[----:B------:R-:W-:Y:S01]  /*5f20*/  IMAD.MOV.U32 R78, RZ, RZ, 0x1 ;  /* 0x00000001ff4e7424 */ /* 0x000fe200078e00ff */
[----:B------:R-:W-:Y:S01]  /*5f30*/  LOP3.LUT P3, RZ, R140, 0xff, RZ, 0xc0, !PT ;  /* 0x000000ff8cff7812 */ /* 0x000fe2000786c0ff */
[----:B------:R-:W-:Y:S01]  /*5f40*/  IMAD R71, R68, 0x80, R69 ;  /* 0x0000008044477824 */ /* 0x000fe200078e0245 */
[----:B-1----:R-:W-:Y:S02]  /*5f50*/  @P1 SEL R0, RZ, 0xffffffff, P4 ;  /* 0xffffffffff001807 */ /* 0x002fe40002000000 */
[----:B------:R-:W-:Y:S02]  /*5f60*/  CS2R R98, SRZ ;  /* 0x0000000000627805 */ /* 0x000fe4000001ff00 */
[----:B------:R-:W-:Y:S02]  /*5f70*/  LEA R3, R148, UR44, 0x3 ;  /* 0x0000002c94037c11 */ /* 0x000fe4000f8e18ff */
[----:B------:R-:W-:Y:S02]  /*5f80*/  CS2R R96, SRZ ;  /* 0x0000000000607805 */ /* 0x000fe4000001ff00 */
[----:B------:R-:W-:Y:S02]  /*5f90*/  @P0 SEL R0, R7, R0, !P3 ;  /* 0x0000000007000207 */ /* 0x000fe40005800000 */
[----:B------:R-:W-:Y:S02]  /*5fa0*/  CS2R R94, SRZ ;  /* 0x00000000005e7805 */ /* 0x000fe4000001ff00 */
[----:B------:R-:W-:Y:S02]  /*5fb0*/  LEA R144, R68, UR44, 0x3 ;  /* 0x0000002c44907c11 */ /* 0x000fe4000f8e18ff */
[----:B------:R-:W-:Y:S02]  /*5fc0*/  CS2R R92, SRZ ;  /* 0x00000000005c7805 */ /* 0x000fe4000001ff00 */
[----:B------:R-:W-:Y:S02]  /*5fd0*/  @P1 LOP3.LUT R0, R0, 0x1, RZ, 0xc0, !PT ;  /* 0x0000000100001812 */ /* 0x000fe400078ec0ff */
[----:B------:R-:W-:Y:S02]  /*5fe0*/  CS2R R86, SRZ ;  /* 0x0000000000567805 */ /* 0x000fe4000001ff00 */
[----:B------:R-:W-:Y:S02]  /*5ff0*/  SHF.L.U32 R5, R149, 0x1f, RZ ;  /* 0x0000001f95057819 */ /* 0x000fe400000006ff */
[----:B------:R-:W-:Y:S02]  /*6000*/  CS2R R84, SRZ ;  /* 0x0000000000547805 */ /* 0x000fe4000001ff00 */
[----:B------:R-:W-:Y:S02]  /*6010*/  ISETP.NE.U32.OR P6, PT, R0, 0x1, !P1 ;  /* 0x000000010000780c */ /* 0x000fe40004fc5470 */
[----:B------:R-:W-:Y:S02]  /*6020*/  CS2R R82, SRZ ;  /* 0x0000000000527805 */ /* 0x000fe4000001ff00 */
[----:B------:R-:W-:Y:S02]  /*6030*/  PLOP3.LUT P2, PT, PT, PT, UP1, 0x80, 0x8 ;  /* 0x000000000008781c */ /* 0x000fe40003f4f018 */
[----:B------:R-:W-:Y:S02]  /*6040*/  CS2R R80, SRZ ;  /* 0x0000000000507805 */ /* 0x000fe4000001ff00 */
[----:B------:R-:W-:Y:S02]  /*6050*/  SEL R0, RZ, 0xffffffff, P4 ;  /* 0xffffffffff007807 */ /* 0x000fe40002000000 */
[----:B------:R-:W-:Y:S03]  /*6060*/  P2R R88, PR, RZ, 0x40 ;  /* 0x00000040ff587803 */ /* 0x000fe60000000000 */
[----:B------:R-:W-:Y:S04]  /*6070*/  @P6 SHF.L.U32 R2, R146, 0x1f, RZ ;  /* 0x0000001f92026819 */ /* 0x000fe800000006ff */
[----:B------:R-:W-:Y:S01]  /*6080*/  @P2 SEL R0, R7, R0, !P3 ;  /* 0x0000000007002207 */ /* 0x000fe20005800000 */
[----:B------:R-:W1:Y:S03]  /*6090*/  @P6 SYNCS.PHASECHK.TRANS64.TRYWAIT P1, [R3+URZ+0x40], R2 ;  /* 0x00004002030065a7 */ /* 0x000e6600080211ff */
[----:B------:R-:W-:Y:S04]  /*60a0*/  LOP3.LUT R0, R0, 0x1, RZ, 0xc0, !PT ;  /* 0x0000000100007812 */ /* 0x000fe800078ec0ff */
[----:B------:R-:W-:Y:S04]  /*60b0*/  ISETP.NE.U32.AND P5, PT, R0, 0x1, PT ;  /* 0x000000010000780c */ /* 0x000fe80003fa5070 */
[----:B------:R-:W-:Y:S01]  /*60c0*/  P2R R79, PR, RZ, 0x20 ;  /* 0x00000020ff4f7803 */ /* 0x000fe20000000000 */
[----:B------:R2:W4:Y:S01]  /*60d0*/  SYNCS.PHASECHK.TRANS64.TRYWAIT P0, [R144+URZ+0x90], R5 ;  /* 0x00009005900075a7 */ /* 0x00052200080011ff */
[----:B-1----:R-:W-:Y:S01]  /*60e0*/  @P6 SEL R78, RZ, 0x1, !P1 ;  /* 0x00000001ff4e6807 */ /* 0x002fe20004800000 */
[----:B--2---:R-:W-:Y:S06]  /*60f0*/  @!P6 BRA `(.L_x_105) ;  /* 0x0000000000a0e947 */ /* 0x004fec0003800000 */
[----:B------:R-:W-:Y:S01]  /*6100*/  @P5 IMAD R7, R148, 0x2000, R135 ;  /* 0x0000200094075824 */ /* 0x000fe200078e0287 */
[----:B------:R-:W-:Y:S01]  /*6110*/  ISETP.NE.AND P1, PT, R78, RZ, PT ;  /* 0x000000ff4e00720c */ /* 0x000fe20003f25270 */
[----:B------:R-:W-:Y:S01]  /*6120*/  BSSY B0, `(.L_x_106) ;  /* 0x0000011000007945 */ /* 0x000fe20003800000 */
[----:B------:R-:W-:Y:S01]  /*6130*/  CS2R R82, SRZ ;  /* 0x0000000000527805 */ /* 0x000fe2000001ff00 */
[----:B------:R-:W-:Y:S01]  /*6140*/  @P5 VIADD R9, R7, UR44 ;  /* 0x0000002c07095c36 */ /* 0x000fe20008000000 */
[----:B------:R-:W-:Y:S02]  /*6150*/  CS2R R80, SRZ ;  /* 0x0000000000507805 */ /* 0x000fe4000001ff00 */
[----:B------:R-:W-:Y:S02]  /*6160*/  CS2R R86, SRZ ;  /* 0x0000000000567805 */ /* 0x000fe4000001ff00 */
[----:B------:R-:W-:Y:S01]  /*6170*/  CS2R R84, SRZ ;  /* 0x0000000000547805 */ /* 0x000fe2000001ff00 */
[--C-:B------:R-:W-:Y:S01]  /*6180*/  @P5 IMAD.IADD R6, R152, 0x1, R9.reuse ;  /* 0x0000000198065824 */ /* 0x100fe200078e0209 */
[----:B------:R-:W-:Y:S01]  /*6190*/  CS2R R94, SRZ ;  /* 0x00000000005e7805 */ /* 0x000fe2000001ff00 */
[--C-:B------:R-:W-:Y:S01]  /*61a0*/  @P5 IMAD.IADD R4, R151, 0x1, R9.reuse ;  /* 0x0000000197045824 */ /* 0x100fe200078e0209 */
[----:B------:R-:W-:Y:S01]  /*61b0*/  CS2R R92, SRZ ;  /* 0x00000000005c7805 */ /* 0x000fe2000001ff00 */
[----:B------:R-:W-:Y:S01]  /*61c0*/  @P5 IMAD R2, R150, 0x10, R9 ;  /* 0x0000001096025824 */ /* 0x000fe200078e0209 */
[----:B------:R-:W-:Y:S02]  /*61d0*/  CS2R R98, SRZ ;  /* 0x0000000000627805 */ /* 0x000fe4000001ff00 */
[----:B------:R-:W-:Y:S01]  /*61e0*/  CS2R R96, SRZ ;  /* 0x0000000000607805 */ /* 0x000fe2000001ff00 */
[----:B------:R-:W-:Y:S06]  /*61f0*/  @P1 BRA `(.L_x_107) ;  /* 0x00000000000c1947 */ /* 0x000fec0003800000 */
[----:B------:R-:W-:Y:S04]  /*6200*/  SHF.L.U32 R0, R146, 0x1f, RZ ;  /* 0x0000001f92007819 */ /* 0x000fe800000006ff */
[----:B------:R-:W1:Y:S02]  /*6210*/  SYNCS.PHASECHK.TRANS64.TRYWAIT P1, [R3+URZ+0x40], R0 ;  /* 0x00004000030075a7 */ /* 0x000e6400080211ff */
[----:B-1----:R-:W-:Y:S05]  /*6220*/  @!P1 BRA `(.L_x_108) ;  /* 0x0000003400ac9947 */ /* 0x002fea0003800000 */
.L_x_107:
[----:B------:R-:W-:Y:S05]  /*6230*/  BSYNC B0 ;  /* 0x0000000000007941 */ /* 0x000fea0003800000 */
.L_x_106:
[----:B------:R-:W-:Y:S01]  /*6240*/  ISETP.NE.AND P1, PT, R79, RZ, PT ;  /* 0x000000ff4f00720c */ /* 0x000fe20003f25270 */
[----:B-1----:R-:W-:Y:S02]  /*6250*/  VIADD R3, R3, 0x50 ;  /* 0x0000005003037836 */ /* 0x002fe40000000000 */
[----:B------:R-:W-:Y:S02]  /*6260*/  IMAD.U32 R0, RZ, RZ, UR46 ;  /* 0x0000002eff007e24 */ /* 0x000fe4000f8e00ff */
[----:B------:R-:W-:Y:S03]  /*6270*/  VIADD R148, R148, 0x1 ;  /* 0x0000000194947836 */ /* 0x000fe60000000000 */
[----:B------:R-:W-:Y:S05]  /*6280*/  PRMT R0, R0, 0x654, R3 ;  /* 0x0000065400007816 */ /* 0x000fea0000000003 */
[----:B------:R1:W2:Y:S04]  /*6290*/  @P1 LDS.128 R80, [R7+UR44+0x200] ;  /* 0x0002002c07501984 */ /* 0x0002a80008000c00 */
[----:B------:R1:W1:Y:S04]  /*62a0*/  @P1 LDS.128 R84, [R6+0x200] ;  /* 0x0002000006541984 */ /* 0x0002680000000c00 */
[----:B------:R1:W1:Y:S04]  /*62b0*/  @P1 LDS.128 R92, [R4+0x200] ;  /* 0x00020000045c1984 */ /* 0x0002680000000c00 */
[----:B------:R1:W1:Y:S01]  /*62c0*/  @P1 LDS.128 R96, [R2+0x200] ;  /* 0x0002000002601984 */ /* 0x0002620000000c00 */
[C---:B------:R-:W-:Y:S01]  /*62d0*/  ISETP.NE.AND P1, PT, R148.reuse, 0x2, PT ;  /* 0x000000029400780c */ /* 0x040fe20003f25270 */
[----:B------:R-:W-:Y:S01]  /*62e0*/  @!PT LDS RZ, [RZ] ;  /* 0x00000000fffff984 */ /* 0x000fe20000000800 */
[----:B------:R-:W-:Y:S01]  /*62f0*/  @!PT LDS RZ, [RZ] ;  /* 0x00000000fffff984 */ /* 0x000fe20000000800 */
[----:B------:R-:W-:Y:S01]  /*6300*/  @!PT LDS RZ, [RZ] ;  /* 0x00000000fffff984 */ /* 0x000fe20000000800 */
[----:B------:R-:W-:Y:S01]  /*6310*/  @!PT LDS RZ, [RZ] ;  /* 0x00000000fffff984 */ /* 0x000fe20000000800 */
[----:B------:R5:W-:Y:S06]  /*6320*/  MEMBAR.ALL.CTA ;  /* 0x0000000000007992 */ /* 0x000bec0000008000 */
[----:B-----5:R-:W5:Y:S01]  /*6330*/  FENCE.VIEW.ASYNC.S ;  /* 0x00000000000073c6 */ /* 0x020f620000000000 */
[----:B------:R-:W-:Y:S02]  /*6340*/  SEL R3, RZ, 0x1, P1 ;  /* 0x00000001ff037807 */ /* 0x000fe40000800000 */
[----:B------:R-:W-:Y:S02]  /*6350*/  SEL R148, R148, RZ, P1 ;  /* 0x000000ff94947207 */ /* 0x000fe40000800000 */
[----:B------:R-:W-:Y:S01]  /*6360*/  LOP3.LUT R146, R146, R3, RZ, 0x3c, !PT ;  /* 0x0000000392927212 */ /* 0x000fe200078e3cff */
[----:B-----5:R1:W-:Y:S06]  /*6370*/  SYNCS.ARRIVE.TRANS64.RED.A1T0 RZ, [R0+URZ], RZ ;  /* 0x000000ff00ff79a7 */ /* 0x0203ec00081004ff */
.L_x_105:
[----:B------:R-:W-:Y:S05]  /*6380*/  BSYNC B1 ;  /* 0x0000000000017941 */ /* 0x000fea0003800000 */
.L_x_104:
[----:B-1----:R-:W-:Y:S04]  /*6390*/  SHF.R.U32.HI R0, RZ, 0x15, R71 ;  /* 0x00000015ff007819 */ /* 0x002fe80000011647 */
[----:B------:R-:W-:Y:S01]  /*63a0*/  LOP3.LUT P1, RZ, R0, 0x3, R141, 0x48, !PT ;  /* 0x0000000300ff7812 */ /* 0x000fe2000782488d */
[----:B------:R-:W-:Y:S01]  /*63b0*/  @!UPT UIADD3 URZ, UPT, UPT, URZ, URZ, URZ ;  /* 0x000000fffffff290 */ /* 0x000fe2000fffe0ff */
[----:B----4-:R-:W-:Y:S11]  /*63c0*/  @P0 BRA `(.L_x_109) ;  /* 0x0000000000080947 */ /* 0x010ff60003800000 */
[----:B------:R-:W1:Y:S02]  /*63d0*/  SYNCS.PHASECHK.TRANS64.TRYWAIT P0, [R144+URZ+0x90], R5 ;  /* 0x00009005900075a7 */ /* 0x000e6400080011ff */
[----:B-1----:R-:W-:Y:S05]  /*63e0*/  @!P0 BRA `(.L_x_110) ;  /* 0x0000003400508947 */ /* 0x002fea0003800000 */
.L_x_109:
[----:B------:R-:W-:Y:S05]  /*63f0*/  @!P1 BRA `(.L_x_111) ;  /* 0x0000000000409947 */ /* 0x000fea0003800000 */
[----:B------:R-:W1:Y:S01]  /*6400*/  LDCU.64 UR8, c[0x4][0x70] ;  /* 0x01000e00ff0877ac */ /* 0x000e620008000a00 */
[----:B------:R-:W-:Y:S01]  /*6410*/  MOV R3, 0x0 ;  /* 0x0000000000037802 */ /* 0x000fe20000000f00 */
[----:B------:R-:W-:Y:S02]  /*6420*/  HFMA2 R12, -RZ, RZ, 0, 5.9604644775390625e-08 ;  /* 0x00000001ff0c7431 */ /* 0x000fe400000001ff */
[----:B------:R-:W-:Y:S02]  /*6430*/  IMAD.MOV.U32 R8, RZ, RZ, 0x192 ;  /* 0x00000192ff087424 */ /* 0x000fe400078e00ff */
[----:B------:R-:W-:Y:S01]  /*6440*/  IMAD.MOV.U32 R13, RZ, RZ, RZ ;  /* 0x000000ffff0d7224 */ /* 0x000fe200078e00ff */
[----:B------:R-:W4:Y:S01]  /*6450*/  LDCU.64 UR6, c[0x4][0x78] ;  /* 0x01000f00ff0677ac */ /* 0x000f220008000a00 */
[----:B------:R-:W2:Y:S01]  /*6460*/  LDC.64 R2, c[0x4][R3] ;  /* 0x0100000003027b82 */ /* 0x000ea20000000a00 */
[----:B------:R-:W5:Y:S01]  /*6470*/  LDCU.64 UR4, c[0x4][0x10] ;  /* 0x01000200ff0477ac */ /* 0x000f620008000a00 */
[----:B-1----:R-:W-:Y:S01]  /*6480*/  MOV R5, UR9 ;  /* 0x0000000900057c02 */ /* 0x002fe20008000f00 */
[----:B------:R-:W-:Y:S01]  /*6490*/  IMAD.U32 R4, RZ, RZ, UR8 ;  /* 0x00000008ff047e24 */ /* 0x000fe2000f8e00ff */
[----:B----4-:R-:W-:Y:S01]  /*64a0*/  MOV R7, UR7 ;  /* 0x0000000700077c02 */ /* 0x010fe20008000f00 */
[----:B------:R-:W-:Y:S01]  /*64b0*/  IMAD.U32 R6, RZ, RZ, UR6 ;  /* 0x00000006ff067e24 */ /* 0x000fe2000f8e00ff */
[----:B-----5:R-:W-:Y:S01]  /*64c0*/  MOV R11, UR5 ;  /* 0x00000005000b7c02 */ /* 0x020fe20008000f00 */
[----:B------:R-:W-:Y:S02]  /*64d0*/  IMAD.U32 R10, RZ, RZ, UR4 ;  /* 0x00000004ff0a7e24 */ /* 0x000fe4000f8e00ff */
[----:B------:R-:W-:Y:S07]  /*64e0*/  LEPC R20, `(.L_x_111) ;  /* 0x000000001014794e */ /* 0x000fee0000000000 */
[----:B--23--:R-:W-:Y:S05]  /*64f0*/  CALL.ABS.NOINC R2 ;  /* 0x0000000002007343 */ /* 0x00cfea0003c00000 */
.L_x_111:
[----:B--2---:R-:W-:Y:S01]  /*6500*/  SHF.L.U32 R75, R80, 0x10, RZ ;  /* 0x00000010504b7819 */ /* 0x004fe200000006ff */
[----:B------:R-:W-:Y:S05]  /*6510*/  WARPSYNC.ALL ;  /* 0x0000000000007948 */ /* 0x000fea0003800000 */
[----:B------:R-:W-:Y:S01]  /*6520*/  R2UR UR4, R71 ;  /* 0x00000000470472ca */ /* 0x000fe200000e0000 */
[----:B------:R-:W-:Y:S01]  /*6530*/  BSSY.RECONVERGENT B0, `(.L_x_112) ;  /* 0x0000121000007945 */ /* 0x000fe20003800200 */
[----:B------:R-:W-:Y:S02]  /*6540*/  ISETP.NE.AND P6, PT, R88, RZ, PT ;  /* 0x000000ff5800720c */ /* 0x000fe40003fc5270 */
[----:B------:R-:W-:Y:S02]  /*6550*/  IADD3 R113, PT, PT, R135, UR44, RZ ;  /* 0x0000002c87717c10 */ /* 0x000fe4000fffe0ff */
[----:B------:R-:W-:Y:S02]  /*6560*/  SHF.L.U32 R112, R150, 0x4, RZ ;  /* 0x0000000496707819 */ /* 0x000fe400000006ff */
[-C--:B------:R-:W-:Y:S02]  /*6570*/  IADD3 R157, PT, PT, R152, R113.reuse, RZ ;  /* 0x00000071989d7210 */ /* 0x080fe40007ffe0ff */
[----:B------:R-:W-:Y:S02]  /*6580*/  IADD3 R156, PT, PT, R151, R113, RZ ;  /* 0x00000071979c7210 */ /* 0x000fe40007ffe0ff */
[----:B------:R-:W-:Y:S01]  /*6590*/  IADD3 R155, PT, PT, R113, R112, RZ ;  /* 0x00000070719b7210 */ /* 0x000fe20007ffe0ff */
[----:B-1----:R-:W3:Y:S01]  /*65a0*/  LDTM.x64 R4, tmem[UR4] ;  /* 0x00000004000479ee */ /* 0x002ee20008340000 */
[C---:B------:R-:W-:Y:S02]  /*65b0*/  PRMT R73, R80.reuse, 0x8880, RZ ;  /* 0x0000888050497816 */ /* 0x040fe400000000ff */
[----:B------:R-:W-:Y:S02]  /*65c0*/  SHF.R.S32.HI R75, RZ, 0x18, R75 ;  /* 0x00000018ff4b7819 */ /* 0x000fe4000001144b */
[----:B------:R-:W-:Y:S02]  /*65d0*/  SHF.R.S32.HI R76, RZ, 0x18, R81 ;  /* 0x00000018ff4c7819 */ /* 0x000fe40000011451 */
[----:B------:R-:W-:Y:S02]  /*65e0*/  SHF.L.U32 R74, R80, 0x8, RZ ;  /* 0x00000008504a7819 */ /* 0x000fe400000006ff */
[----:B------:R-:W-:Y:S02]  /*65f0*/  SHF.L.U32 R77, R81, 0x8, RZ ;  /* 0x00000008514d7819 */ /* 0x000fe400000006ff */
[----:B------:R-:W-:Y:S02]  /*6600*/  SHF.R.S32.HI R74, RZ, 0x18, R74 ;  /* 0x00000018ff4a7819 */ /* 0x000fe4000001144a */
[----:B------:R-:W-:Y:S02]  /*6610*/  SHF.R.S32.HI R77, RZ, 0x18, R77 ;  /* 0x00000018ff4d7819 */ /* 0x000fe4000001144d */
[----:B------:R-:W-:Y:S02]  /*6620*/  ISETP.NE.AND P0, PT, R154, RZ, PT ;  /* 0x000000ff9a00720c */ /* 0x000fe40003f05270 */
[----:B------:R-:W-:Y:S02]  /*6630*/  LEA R114, R148, UR44, 0x3 ;  /* 0x0000002c94727c11 */ /* 0x000fe4000f8e18ff */
[----:B------:R-:W-:Y:S01]  /*6640*/  @P6 SHF.L.U32 R115, R146, 0x1f, RZ ;  /* 0x0000001f92736819 */ /* 0x000fe200000006ff */
[C---:B---3--:R-:W-:Y:S02]  /*6650*/  IMAD R0, R70.reuse, R4, RZ ;  /* 0x0000000446007224 */ /* 0x048fe400078e02ff */
[C---:B------:R-:W-:Y:S02]  /*6660*/  IMAD R2, R70.reuse, R5, RZ ;  /* 0x0000000546027224 */ /* 0x040fe400078e02ff */
[----:B------:R-:W-:Y:S02]  /*6670*/  IMAD R3, R70, R6, RZ ;  /* 0x0000000646037224 */ /* 0x000fe400078e02ff */
[-C--:B------:R-:W-:Y:S01]  /*6680*/  IMAD R0, R73, R72.reuse, R0 ;  /* 0x0000004849007224 */ /* 0x080fe200078e0200 */
[----:B------:R-:W-:Y:S01]  /*6690*/  SHF.R.S32.HI R73, RZ, 0x18, R80 ;  /* 0x00000018ff497819 */ /* 0x000fe20000011450 */
[-C--:B------:R-:W-:Y:S01]  /*66a0*/  IMAD R2, R75, R72.reuse, R2 ;  /* 0x000000484b027224 */ /* 0x080fe200078e0202 */
[C---:B------:R-:W-:Y:S01]  /*66b0*/  PRMT R75, R81.reuse, 0x8880, RZ ;  /* 0x00008880514b7816 */ /* 0x040fe200000000ff */
[----:B------:R-:W-:Y:S01]  /*66c0*/  IMAD R3, R74, R72, R3 ;  /* 0x000000484a037224 */ /* 0x000fe200078e0203 */
[----:B------:R-:W-:Y:S01]  /*66d0*/  SHF.L.U32 R74, R81, 0x10, RZ ;  /* 0x00000010514a7819 */ /* 0x000fe200000006ff */
[C---:B------:R-:W-:Y:S02]  /*66e0*/  IMAD R7, R70.reuse, R7, RZ ;  /* 0x0000000746077224 */ /* 0x040fe400078e02ff */
[C---:B------:R-:W-:Y:S01]  /*66f0*/  IMAD R4, R70.reuse, R8, RZ ;  /* 0x0000000846047224 */ /* 0x040fe200078e02ff */
[----:B------:R-:W-:Y:S01]  /*6700*/  SHF.R.S32.HI R74, RZ, 0x18, R74 ;  /* 0x00000018ff4a7819 */ /* 0x000fe2000001144a */
[----:B------:R-:W-:Y:S02]  /*6710*/  IMAD R5, R70, R9, RZ ;  /* 0x0000000946057224 */ /* 0x000fe400078e02ff */
[-C--:B------:R-:W-:Y:S01]  /*6720*/  IMAD R7, R73, R72.reuse, R7 ;  /* 0x0000004849077224 */ /* 0x080fe200078e0207 */
[C---:B------:R-:W-:Y:S01]  /*6730*/  PRMT R73, R82.reuse, 0x8880, RZ ;  /* 0x0000888052497816 */ /* 0x040fe200000000ff */
[----:B------:R-:W-:Y:S01]  /*6740*/  IMAD R4, R75, R72, R4 ;  /* 0x000000484b047224 */ /* 0x000fe200078e0204 */
[----:B------:R-:W-:Y:S01]  /*6750*/  SHF.L.U32 R75, R82, 0x8, RZ ;  /* 0x00000008524b7819 */ /* 0x000fe200000006ff */
[----:B------:R-:W-:Y:S01]  /*6760*/  IMAD R6, R70, R10, RZ ;  /* 0x0000000a46067224 */ /* 0x000fe200078e02ff */
[----:B------:R-:W-:Y:S01]  /*6770*/  I2IP.S8.S32.SAT R89, R7, R3, RZ ;  /* 0x0000000307597239 */ /* 0x000fe200000014ff */
[----:B------:R-:W-:Y:S01]  /*6780*/  IMAD R5, R74, R72, R5 ;  /* 0x000000484a057224 */ /* 0x000fe200078e0205 */
[----:B------:R-:W-:Y:S01]  /*6790*/  SHF.L.U32 R74, R82, 0x10, RZ ;  /* 0x00000010524a7819 */ /* 0x000fe200000006ff */
[----:B------:R-:W-:Y:S01]  /*67a0*/  IMAD R11, R70, R11, RZ ;  /* 0x0000000b460b7224 */ /* 0x000fe200078e02ff */
[----:B------:R-:W-:Y:S01]  /*67b0*/  I2IP.S8.S32.SAT R88, R2, R0, R89 ;  /* 0x0000000002587239 */ /* 0x000fe20000001459 */
[C---:B------:R-:W-:Y:S01]  /*67c0*/  IMAD R8, R70.reuse, R12, RZ ;  /* 0x0000000c46087224 */ /* 0x040fe200078e02ff */
[----:B------:R-:W-:Y:S01]  /*67d0*/  SHF.R.S32.HI R74, RZ, 0x18, R74 ;  /* 0x00000018ff4a7819 */ /* 0x000fe2000001144a */
[-C--:B------:R-:W-:Y:S01]  /*67e0*/  IMAD R6, R77, R72.reuse, R6 ;  /* 0x000000484d067224 */ /* 0x080fe200078e0206 */
[----:B------:R-:W-:Y:S01]  /*67f0*/  SHF.R.S32.HI R75, RZ, 0x18, R75 ;  /* 0x00000018ff4b7819 */ /* 0x000fe2000001144b */
[----:B------:R-:W-:Y:S01]  /*6800*/  IMAD R9, R70, R13, RZ ;  /* 0x0000000d46097224 */ /* 0x000fe200078e02ff */
[----:B------:R-:W-:Y:S01]  /*6810*/  SHF.L.U32 R77, R83, 0x8, RZ ;  /* 0x00000008534d7819 */ /* 0x000fe200000006ff */
[-C--:B------:R-:W-:Y:S01]  /*6820*/  IMAD R11, R76, R72.reuse, R11 ;  /* 0x000000484c0b7224 */ /* 0x080fe200078e020b */
[----:B------:R-:W-:Y:S01]  /*6830*/  SHF.R.S32.HI R76, RZ, 0x18, R83 ;  /* 0x00000018ff4c7819 */ /* 0x000fe20000011453 */
[----:B------:R-:W-:Y:S01]  /*6840*/  IMAD R8, R73, R72, R8 ;  /* 0x0000004849087224 */ /* 0x000fe200078e0208 */
[----:B------:R-:W-:Y:S01]  /*6850*/  SHF.R.S32.HI R73, RZ, 0x18, R82 ;  /* 0x00000018ff497819 */ /* 0x000fe20000011452 */
[----:B------:R-:W-:Y:S01]  /*6860*/  IMAD R10, R70, R14, RZ ;  /* 0x0000000e460a7224 */ /* 0x000fe200078e02ff */
[----:B------:R-:W-:Y:S01]  /*6870*/  I2IP.S8.S32.SAT R90, R11, R6, RZ ;  /* 0x000000060b5a7239 */ /* 0x000fe200000014ff */
[----:B------:R-:W-:Y:S01]  /*6880*/  IMAD R9, R74, R72, R9 ;  /* 0x000000484a097224 */ /* 0x000fe200078e0209 */
[----:B------:R-:W-:Y:S01]  /*6890*/  SHF.R.S32.HI R77, RZ, 0x18, R77 ;  /* 0x00000018ff4d7819 */ /* 0x000fe2000001144d */
[----:B------:R-:W-:Y:S01]  /*68a0*/  IMAD.U32 R74, R83, 0x10000, RZ ;  /* 0x00010000534a7824 */ /* 0x000fe200078e00ff */
[----:B------:R-:W-:Y:S01]  /*68b0*/  I2IP.S8.S32.SAT R89, R5, R4, R90 ;  /* 0x0000000405597239 */ /* 0x000fe2000000145a */
[C---:B------:R-:W-:Y:S02]  /*68c0*/  IMAD R15, R70.reuse, R15, RZ ;  /* 0x0000000f460f7224 */ /* 0x040fe400078e02ff */
[----:B------:R-:W-:Y:S01]  /*68d0*/  IMAD R10, R75, R72, R10 ;  /* 0x000000484b0a7224 */ /* 0x000fe200078e020a */
[----:B------:R-:W-:Y:S01]  /*68e0*/  PRMT R75, R83, 0x8880, RZ ;  /* 0x00008880534b7816 */ /* 0x000fe200000000ff */
        /* <DEDUP_REMOVED lines=11> */
[C---:B------:R-:W-:Y:S01]  /*69a0*/  IMAD R19, R70.reuse, R19, RZ ;  /* 0x0000001346137224 */ /* 0x040fe200078e02ff */
[----:B------:R-:W-:Y:S01]  /*69b0*/  I2IP.S8.S32.SAT R90, R9, R8, R90 ;  /* 0x00000008095a7239 */ /* 0x000fe2000000145a */
[C---:B------:R-:W-:Y:S01]  /*69c0*/  IMAD R16, R70.reuse, R20, RZ ;  /* 0x0000001446107224 */ /* 0x040fe200078e02ff */
[----:B------:R-:W-:Y:S01]  /*69d0*/  SHF.R.S32.HI R74, RZ, 0x18, R74 ;  /* 0x00000018ff4a7819 */ /* 0x000fe2000001144a */
[-C--:B------:R-:W-:Y:S01]  /*69e0*/  IMAD R14, R77, R72.reuse, R14 ;  /* 0x000000484d0e7224 */ /* 0x080fe200078e020e */
[----:B------:R-:W-:Y:S01]  /*69f0*/  SHF.R.S32.HI R75, RZ, 0x18, R75 ;  /* 0x00000018ff4b7819 */ /* 0x000fe2000001144b */
[----:B------:R-:W-:Y:S01]  /*6a00*/  IMAD R17, R70, R21, RZ ;  /* 0x0000001546117224 */ /* 0x000fe200078e02ff */
[----:B------:R-:W-:Y:S01]  /*6a10*/  SHF.L.U32 R77, R85, 0x8, RZ ;  /* 0x00000008554d7819 */ /* 0x000fe200000006ff */
[----:B------:R-:W-:Y:S01]  /*6a20*/  IMAD R19, R76, R72, R19 ;  /* 0x000000484c137224 */ /* 0x000fe200078e0213 */
[----:B------:R-:W-:Y:S01]  /*6a30*/  SHF.R.S32.HI R76, RZ, 0x18, R85 ;  /* 0x00000018ff4c7819 */ /* 0x000fe20000011455 */
[----:B------:R-:W-:Y:S01]  /*6a40*/  IMAD R18, R70, R22, RZ ;  /* 0x0000001646127224 */ /* 0x000fe200078e02ff */
[----:B------:R-:W-:Y:S01]  /*6a50*/  SHF.R.S32.HI R77, RZ, 0x18, R77 ;  /* 0x00000018ff4d7819 */ /* 0x000fe2000001144d */
[----:B------:R-:W-:Y:S01]  /*6a60*/  IMAD R16, R73, R72, R16 ;  /* 0x0000004849107224 */ /* 0x000fe200078e0210 */
[----:B------:R-:W-:Y:S01]  /*6a70*/  I2IP.S8.S32.SAT R91, R19, R14, RZ ;  /* 0x0000000e135b7239 */ /* 0x000fe200000014ff */
[-C--:B------:R-:W-:Y:S01]  /*6a80*/  IMAD R17, R74, R72.reuse, R17 ;  /* 0x000000484a117224 */ /* 0x080fe200078e0211 */
[----:B------:R-:W-:Y:S01]  /*6a90*/  SHF.L.U32 R74, R85, 0x10, RZ ;  /* 0x00000010554a7819 */ /* 0x000fe200000006ff */
[C---:B------:R-:W-:Y:S01]  /*6aa0*/  IMAD R23, R70.reuse, R23, RZ ;  /* 0x0000001746177224 */ /* 0x040fe200078e02ff */
[----:B------:R-:W-:Y:S01]  /*6ab0*/  SHF.R.S32.HI R73, RZ, 0x18, R84 ;  /* 0x00000018ff497819 */ /* 0x000fe20000011454 */
[----:B------:R-:W-:Y:S01]  /*6ac0*/  IMAD R18, R75, R72, R18 ;  /* 0x000000484b127224 */ /* 0x000fe200078e0212 */
[----:B------:R-:W-:Y:S01]  /*6ad0*/  PRMT R75, R85, 0x8880, RZ ;  /* 0x00008880554b7816 */ /* 0x000fe200000000ff */
[C---:B------:R-:W-:Y:S01]  /*6ae0*/  IMAD R20, R70.reuse, R24, RZ ;  /* 0x0000001846147224 */ /* 0x040fe200078e02ff */
[----:B------:R-:W-:Y:S01]  /*6af0*/  SHF.R.S32.HI R74, RZ, 0x18, R74 ;  /* 0x00000018ff4a7819 */ /* 0x000fe2000001144a */
[----:B------:R-:W-:Y:S01]  /*6b00*/  IMAD R21, R70, R25, RZ ;  /* 0x0000001946157224 */ /* 0x000fe200078e02ff */
[----:B------:R-:W-:Y:S01]  /*6b10*/  I2IP.S8.S32.SAT R91, R13, R12, R91 ;  /* 0x0000000c0d5b7239 */ /* 0x000fe2000000145b */
[-C--:B------:R-:W-:Y:S01]  /*6b20*/  IMAD R23, R73, R72.reuse, R23 ;  /* 0x0000004849177224 */ /* 0x080fe200078e0217 */
[C---:B------:R-:W-:Y:S01]  /*6b30*/  PRMT R73, R86.reuse, 0x8880, RZ ;  /* 0x0000888056497816 */ /* 0x040fe200000000ff */
[-C--:B------:R-:W-:Y:S01]  /*6b40*/  IMAD R20, R75, R72.reuse, R20 ;  /* 0x000000484b147224 */ /* 0x080fe200078e0214 */
[----:B------:R-:W-:Y:S01]  /*6b50*/  SHF.L.U32 R75, R86, 0x8, RZ ;  /* 0x00000008564b7819 */ /* 0x000fe200000006ff */
[----:B------:R-:W-:Y:S01]  /*6b60*/  IMAD R21, R74, R72, R21 ;  /* 0x000000484a157224 */ /* 0x000fe200078e0215 */
[----:B------:R1:W-:Y:S01]  /*6b70*/  STS.128 [R135+UR44+0x4200], R88 ;  /* 0x0042005887007988 */ /* 0x0003e20008000c2c */
[----:B------:R-:W-:Y:S01]  /*6b80*/  IMAD R22, R70, R26, RZ ;  /* 0x0000001a46167224 */ /* 0x000fe200078e02ff */
[----:B------:R-:W-:Y:S01]  /*6b90*/  I2IP.S8.S32.SAT R100, R23, R18, RZ ;  /* 0x0000001217647239 */ /* 0x000fe200000014ff */
[----:B------:R-:W-:Y:S01]  /*6ba0*/  IMAD.U32 R74, R86, 0x10000, RZ ;  /* 0x00010000564a7824 */ /* 0x000fe200078e00ff */
[----:B------:R-:W-:Y:S01]  /*6bb0*/  SHF.R.S32.HI R75, RZ, 0x18, R75 ;  /* 0x00000018ff4b7819 */ /* 0x000fe2000001144b */
[C---:B------:R-:W-:Y:S01]  /*6bc0*/  IMAD R27, R70.reuse, R27, RZ ;  /* 0x0000001b461b7224 */ /* 0x040fe200078e02ff */
[----:B------:R-:W-:Y:S01]  /*6bd0*/  I2IP.S8.S32.SAT R100, R17, R16, R100 ;  /* 0x0000001011647239 */ /* 0x000fe20000001464 */
[C---:B------:R-:W-:Y:S01]  /*6be0*/  IMAD R24, R70.reuse, R28, RZ ;  /* 0x0000001c46187224 */ /* 0x040fe200078e02ff */
[----:B------:R-:W-:Y:S01]  /*6bf0*/  SHF.R.S32.HI R74, RZ, 0x18, R74 ;  /* 0x00000018ff4a7819 */ /* 0x000fe2000001144a */
[-C--:B------:R-:W-:Y:S01]  /*6c00*/  IMAD R22, R77, R72.reuse, R22 ;  /* 0x000000484d167224 */ /* 0x080fe200078e0216 */
[----:B------:R-:W-:Y:S01]  /*6c10*/  SHF.L.U32 R77, R87, 0x8, RZ ;  /* 0x00000008574d7819 */ /* 0x000fe200000006ff */
[----:B------:R-:W-:Y:S02]  /*6c20*/  IMAD R25, R70, R29, RZ ;  /* 0x0000001d46197224 */ /* 0x000fe400078e02ff */
        /* <DEDUP_REMOVED lines=33> */
[----:B------:R-:W-:Y:S01]  /*6e40*/  PRMT R76, R93, 0x8880, RZ ;  /* 0x000088805d4c7816 */ /* 0x000fe200000000ff */
[C---:B------:R-:W-:Y:S02]  /*6e50*/  IMAD R34, R70.reuse, R38, RZ ;  /* 0x0000002646227224 */ /* 0x040fe400078e02ff */
[----:B------:R-:W-:Y:S01]  /*6e60*/  IMAD R32, R73, R72, R32 ;  /* 0x0000004849207224 */ /* 0x000fe200078e0220 */
[----:B------:R-:W-:Y:S01]  /*6e70*/  SHF.R.S32.HI R73, RZ, 0x18, R92 ;  /* 0x00000018ff497819 */ /* 0x000fe2000001145c */
[----:B------:R-:W-:Y:S01]  /*6e80*/  IMAD R39, R70, R39, RZ ;  /* 0x0000002746277224 */ /* 0x000fe200078e02ff */
[----:B------:R-:W-:Y:S01]  /*6e90*/  I2IP.S8.S32.SAT R103, R35, R30, RZ ;  /* 0x0000001e23677239 */ /* 0x000fe200000014ff */
[-C--:B------:R-:W-:Y:S02]  /*6ea0*/  IMAD R33, R74, R72.reuse, R33 ;  /* 0x000000484a217224 */ /* 0x080fe400078e0221 */
[----:B------:R-:W-:Y:S01]  /*6eb0*/  IMAD R34, R75, R72, R34 ;  /* 0x000000484b227224 */ /* 0x000fe200078e0222 */
[----:B------:R-:W-:Y:S01]  /*6ec0*/  I2IP.S8.S32.SAT R103, R29, R28, R103 ;  /* 0x0000001c1d677239 */ /* 0x000fe20000001467 */
[C---:B------:R-:W-:Y:S01]  /*6ed0*/  IMAD.U32 R74, R93.reuse, 0x10000, RZ ;  /* 0x000100005d4a7824 */ /* 0x040fe200078e00ff */
[----:B------:R-:W-:Y:S01]  /*6ee0*/  SHF.L.U32 R75, R93, 0x8, RZ ;  /* 0x000000085d4b7819 */ /* 0x000fe200000006ff */
[----:B------:R-:W-:Y:S01]  /*6ef0*/  IMAD R39, R73, R72, R39 ;  /* 0x0000004849277224 */ /* 0x000fe200078e0227 */
[----:B------:R-:W-:Y:S01]  /*6f00*/  MOV R73, R76 ;  /* 0x0000004c00497202 */ /* 0x000fe20000000f00 */
[C---:B------:R-:W-:Y:S01]  /*6f10*/  IMAD R36, R70.reuse, R40, RZ ;  /* 0x0000002846247224 */ /* 0x040fe200078e02ff */
[----:B------:R-:W-:Y:S01]  /*6f20*/  SHF.R.S32.HI R74, RZ, 0x18, R74 ;  /* 0x00000018ff4a7819 */ /* 0x000fe2000001144a */
[C---:B------:R-:W-:Y:S01]  /*6f30*/  IMAD R37, R70.reuse, R41, RZ ;  /* 0x0000002946257224 */ /* 0x040fe200078e02ff */
[----:B------:R-:W-:Y:S01]  /*6f40*/  SHF.R.S32.HI R75, RZ, 0x18, R75 ;  /* 0x00000018ff4b7819 */ /* 0x000fe2000001144b */
[----:B------:R-:W-:Y:S01]  /*6f50*/  IMAD R38, R70, R42, RZ ;  /* 0x0000002a46267224 */ /* 0x000fe200078e02ff */
[----:B------:R1:W-:Y:S01]  /*6f60*/  STS.128 [R157+0x4200], R100 ;  /* 0x004200649d007388 */ /* 0x0003e20000000c00 */
[----:B------:R-:W-:Y:S01]  /*6f70*/  IMAD R36, R73, R72, R36 ;  /* 0x0000004849247224 */ /* 0x000fe200078e0224 */
[----:B------:R-:W-:Y:S01]  /*6f80*/  I2IP.S8.S32.SAT R104, R39, R34, RZ ;  /* 0x0000002227687239 */ /* 0x000fe200000014ff */
[-C--:B------:R-:W-:Y:S01]  /*6f90*/  IMAD R37, R74, R72.reuse, R37 ;  /* 0x000000484a257224 */ /* 0x080fe200078e0225 */
[----:B------:R-:W-:Y:S01]  /*6fa0*/  SHF.R.S32.HI R76, RZ, 0x18, R93 ;  /* 0x00000018ff4c7819 */ /* 0x000fe2000001145d */
[----:B------:R-:W-:Y:S01]  /*6fb0*/  IMAD R43, R70, R43, RZ ;  /* 0x0000002b462b7224 */ /* 0x000fe200078e02ff */
[C---:B------:R-:W-:Y:S01]  /*6fc0*/  SHF.L.U32 R74, R94.reuse, 0x10, RZ ;  /* 0x000000105e4a7819 */ /* 0x040fe200000006ff */
[----:B------:R-:W-:Y:S01]  /*6fd0*/  IMAD R38, R75, R72, R38 ;  /* 0x000000484b267224 */ /* 0x000fe200078e0226 */
[----:B------:R-:W-:Y:S01]  /*6fe0*/  PRMT R73, R94, 0x8880, RZ ;  /* 0x000088805e497816 */ /* 0x000fe200000000ff */
[----:B------:R-:W-:Y:S01]  /*6ff0*/  IMAD R40, R70, R44, RZ ;  /* 0x0000002c46287224 */ /* 0x000fe200078e02ff */
[----:B------:R-:W-:Y:S01]  /*7000*/  SHF.L.U32 R75, R94, 0x8, RZ ;  /* 0x000000085e4b7819 */ /* 0x000fe200000006ff */
[----:B------:R-:W-:Y:S01]  /*7010*/  IMAD R41, R70, R45, RZ ;  /* 0x0000002d46297224 */ /* 0x000fe200078e02ff */
[----:B------:R-:W-:Y:S01]  /*7020*/  SHF.R.S32.HI R74, RZ, 0x18, R74 ;  /* 0x00000018ff4a7819 */ /* 0x000fe2000001144a */
[----:B------:R-:W-:Y:S01]  /*7030*/  IMAD R43, R76, R72, R43 ;  /* 0x000000484c2b7224 */ /* 0x000fe200078e022b */
[----:B------:R-:W-:Y:S01]  /*7040*/  SHF.R.S32.HI R75, RZ, 0x18, R75 ;  /* 0x00000018ff4b7819 */ /* 0x000fe2000001144b */
[C---:B------:R-:W-:Y:S01]  /*7050*/  IMAD R42, R70.reuse, R46, RZ ;  /* 0x0000002e462a7224 */ /* 0x040fe200078e02ff */
[----:B------:R-:W-:Y:S01]  /*7060*/  I2IP.S8.S32.SAT R104, R33, R32, R104 ;  /* 0x0000002021687239 */ /* 0x000fe20000001468 */
[----:B------:R-:W-:Y:S01]  /*7070*/  IMAD R40, R73, R72, R40 ;  /* 0x0000004849287224 */ /* 0x000fe200078e0228 */
[----:B------:R-:W-:Y:S01]  /*7080*/  SHF.R.S32.HI R76, RZ, 0x18, R94 ;  /* 0x00000018ff4c7819 */ /* 0x000fe2000001145e */
[----:B------:R-:W-:Y:S01]  /*7090*/  IMAD R47, R70, R47, RZ ;  /* 0x0000002f462f7224 */ /* 0x000fe200078e02ff */
[----:B------:R-:W-:Y:S01]  /*70a0*/  I2IP.S8.S32.SAT R105, R43, R38, RZ ;  /* 0x000000262b697239 */ /* 0x000fe200000014ff */
[-C--:B------:R-:W-:Y:S01]  /*70b0*/  IMAD R41, R74, R72.reuse, R41 ;  /* 0x000000484a297224 */ /* 0x080fe200078e0229 */
[----:B------:R-:W-:Y:S01]  /*70c0*/  PRMT R73, R95, 0x8880, RZ ;  /* 0x000088805f497816 */ /* 0x000fe200000000ff */
[-C--:B------:R-:W-:Y:S01]  /*70d0*/  IMAD R42, R75, R72.reuse, R42 ;  /* 0x000000484b2a7224 */ /* 0x080fe200078e022a */
[----:B------:R-:W-:Y:S01]  /*70e0*/  SHF.L.U32 R74, R95, 0x10, RZ ;  /* 0x000000105f4a7819 */ /* 0x000fe200000006ff */
[----:B------:R-:W-:Y:S01]  /*70f0*/  IMAD R47, R76, R72, R47 ;  /* 0x000000484c2f7224 */ /* 0x000fe200078e022f */
[----:B------:R-:W-:Y:S01]  /*7100*/  I2IP.S8.S32.SAT R105, R37, R36, R105 ;  /* 0x0000002425697239 */ /* 0x000fe20000001469 */
[C---:B------:R-:W-:Y:S01]  /*7110*/  IMAD R44, R70.reuse, R48, RZ ;  /* 0x00000030462c7224 */ /* 0x040fe200078e02ff */
[----:B------:R-:W-:Y:S01]  /*7120*/  SHF.R.S32.HI R74, RZ, 0x18, R74 ;  /* 0x00000018ff4a7819 */ /* 0x000fe2000001144a */
[----:B------:R-:W-:Y:S01]  /*7130*/  IMAD.SHL.U32 R76, R95, 0x100, RZ ;  /* 0x000001005f4c7824 */ /* 0x000fe200078e00ff */
[----:B------:R-:W-:Y:S01]  /*7140*/  I2IP.S8.S32.SAT R106, R47, R42, RZ ;  /* 0x0000002a2f6a7239 */ /* 0x000fe200000014ff */
[----:B------:R-:W-:Y:S01]  /*7150*/  IMAD R45, R70, R49, RZ ;  /* 0x00000031462d7224 */ /* 0x000fe200078e02ff */
[----:B------:R-:W-:Y:S01]  /*7160*/  PRMT R75, R96, 0x8880, RZ ;  /* 0x00008880604b7816 */ /* 0x000fe200000000ff */
[----:B------:R-:W-:Y:S01]  /*7170*/  IMAD R44, R73, R72, R44 ;  /* 0x00000048492c7224 */ /* 0x000fe200078e022c */
[----:B------:R-:W-:Y:S01]  /*7180*/  SHF.R.S32.HI R73, RZ, 0x18, R76 ;  /* 0x00000018ff497819 */ /* 0x000fe2000001144c */
[----:B------:R-:W-:Y:S01]  /*7190*/  IMAD R46, R70, R50, RZ ;  /* 0x00000032462e7224 */ /* 0x000fe200078e02ff */
[----:B------:R-:W-:Y:S01]  /*71a0*/  I2IP.S8.S32.SAT R106, R41, R40, R106 ;  /* 0x00000028296a7239 */ /* 0x000fe2000000146a */
[----:B------:R-:W-:Y:S01]  /*71b0*/  IMAD R45, R74, R72, R45 ;  /* 0x000000484a2d7224 */ /* 0x000fe200078e022d */
[----:B------:R-:W-:Y:S01]  /*71c0*/  SHF.R.S32.HI R74, RZ, 0x18, R95 ;  /* 0x00000018ff4a7819 */ /* 0x000fe2000001145f */
[----:B------:R-:W-:Y:S01]  /*71d0*/  IMAD R51, R70, R51, RZ ;  /* 0x0000003346337224 */ /* 0x000fe200078e02ff */
[----:B------:R-:W-:Y:S01]  /*71e0*/  SHF.L.U32 R76, R96, 0x8, RZ ;  /* 0x00000008604c7819 */ /* 0x000fe200000006ff */
[----:B------:R-:W-:Y:S02]  /*71f0*/  IMAD R48, R70, R52, RZ ;  /* 0x0000003446307224 */ /* 0x000fe400078e02ff */
[-C--:B------:R-:W-:Y:S01]  /*7200*/  IMAD R46, R73, R72.reuse, R46 ;  /* 0x00000048492e7224 */ /* 0x080fe200078e022e */
[----:B------:R-:W-:Y:S01]  /*7210*/  SHF.R.S32.HI R73, RZ, 0x18, R77 ;  /* 0x00000018ff497819 */ /* 0x000fe2000001144d */
[-C--:B------:R-:W-:Y:S01]  /*7220*/  IMAD R51, R74, R72.reuse, R51 ;  /* 0x000000484a337224 */ /* 0x080fe200078e0233 */
[----:B------:R-:W-:Y:S01]  /*7230*/  SHF.R.S32.HI R74, RZ, 0x18, R96 ;  /* 0x00000018ff4a7819 */ /* 0x000fe20000011460 */
[----:B------:R-:W-:Y:S01]  /*7240*/  IMAD R49, R70, R53, RZ ;  /* 0x0000003546317224 */ /* 0x000fe200078e02ff */
[----:B------:R-:W-:Y:S01]  /*7250*/  SHF.L.U32 R77, R98, 0x8, RZ ;  /* 0x00000008624d7819 */ /* 0x000fe200000006ff */
[----:B------:R-:W-:Y:S01]  /*7260*/  IMAD R48, R75, R72, R48 ;  /* 0x000000484b307224 */ /* 0x000fe200078e0230 */
[----:B------:R-:W-:Y:S01]  /*7270*/  SHF.R.S32.HI R75, RZ, 0x18, R76 ;  /* 0x00000018ff4b7819 */ /* 0x000fe2000001144c */
[C---:B------:R-:W-:Y:S01]  /*7280*/  IMAD R50, R70.reuse, R54, RZ ;  /* 0x0000003646327224 */ /* 0x040fe200078e02ff */
[----:B------:R-:W-:Y:S01]  /*7290*/  I2IP.S8.S32.SAT R107, R51, R46, RZ ;  /* 0x0000002e336b7239 */ /* 0x000fe200000014ff */
[C---:B------:R-:W-:Y:S01]  /*72a0*/  IMAD R55, R70.reuse, R55, RZ ;  /* 0x0000003746377224 */ /* 0x040fe200078e02ff */
[----:B------:R-:W-:Y:S01]  /*72b0*/  SHF.L.U32 R76, R97, 0x10, RZ ;  /* 0x00000010614c7819 */ /* 0x000fe200000006ff */
[----:B------:R-:W-:Y:S01]  /*72c0*/  IMAD R49, R73, R72, R49 ;  /* 0x0000004849317224 */ /* 0x000fe200078e0231 */
[----:B------:R-:W-:Y:S01]  /*72d0*/  PRMT R73, R97, 0x8880, RZ ;  /* 0x0000888061497816 */ /* 0x000fe200000000ff */
[----:B------:R-:W-:Y:S01]  /*72e0*/  IMAD R52, R70, R56, RZ ;  /* 0x0000003846347224 */ /* 0x000fe200078e02ff */
[----:B------:R-:W-:Y:S01]  /*72f0*/  I2IP.S8.S32.SAT R107, R45, R44, R107 ;  /* 0x0000002c2d6b7239 */ /* 0x000fe2000000146b */
[-C--:B------:R-:W-:Y:S01]  /*7300*/  IMAD R50, R75, R72.reuse, R50 ;  /* 0x000000484b327224 */ /* 0x080fe200078e0232 */
[----:B------:R-:W-:Y:S01]  /*7310*/  PRMT R75, R98, 0x8880, RZ ;  /* 0x00008880624b7816 */ /* 0x000fe200000000ff */
[-C--:B------:R-:W-:Y:S01]  /*7320*/  IMAD R55, R74, R72.reuse, R55 ;  /* 0x000000484a377224 */ /* 0x080fe200078e0237 */
[----:B------:R-:W-:Y:S01]  /*7330*/  SHF.R.S32.HI R74, RZ, 0x18, R76 ;  /* 0x00000018ff4a7819 */ /* 0x000fe2000001144c */
[----:B------:R-:W-:Y:S01]  /*7340*/  IMAD R52, R73, R72, R52 ;  /* 0x0000004849347224 */ /* 0x000fe200078e0234 */
[----:B------:R-:W-:Y:S01]  /*7350*/  SHF.L.U32 R73, R97, 0x8, RZ ;  /* 0x0000000861497819 */ /* 0x000fe200000006ff */
[C---:B------:R-:W-:Y:S01]  /*7360*/  IMAD R53, R70.reuse, R57, RZ ;  /* 0x0000003946357224 */ /* 0x040fe200078e02ff */
[----:B------:R1:W-:Y:S01]  /*7370*/  STS.128 [R156+0x4200], R104 ;  /* 0x004200689c007388 */ /* 0x0003e20000000c00 */
[----:B------:R-:W-:Y:S01]  /*7380*/  IMAD R54, R70, R58, RZ ;  /* 0x0000003a46367224 */ /* 0x000fe200078e02ff */
[----:B------:R-:W-:Y:S01]  /*7390*/  SHF.R.S32.HI R73, RZ, 0x18, R73 ;  /* 0x00000018ff497819 */ /* 0x000fe20000011449 */
[----:B------:R-:W-:Y:S01]  /*73a0*/  IMAD R53, R74, R72, R53 ;  /* 0x000000484a357224 */ /* 0x000fe200078e0235 */
[----:B------:R-:W-:Y:S01]  /*73b0*/  SHF.L.U32 R76, R98, 0x10, RZ ;  /* 0x00000010624c7819 */ /* 0x000fe200000006ff */
[C---:B------:R-:W-:Y:S01]  /*73c0*/  IMAD R59, R70.reuse, R59, RZ ;  /* 0x0000003b463b7224 */ /* 0x040fe200078e02ff */
[----:B------:R-:W-:Y:S01]  /*73d0*/  SHF.R.S32.HI R74, RZ, 0x18, R97 ;  /* 0x00000018ff4a7819 */ /* 0x000fe20000011461 */
[C---:B------:R-:W-:Y:S01]  /*73e0*/  IMAD R56, R70.reuse, R60, RZ ;  /* 0x0000003c46387224 */ /* 0x040fe200078e02ff */
[----:B------:R-:W-:Y:S01]  /*73f0*/  I2IP.S8.S32.SAT R108, R55, R50, RZ ;  /* 0x00000032376c7239 */ /* 0x000fe200000014ff */
[----:B------:R-:W-:Y:S01]  /*7400*/  IMAD R54, R73, R72, R54 ;  /* 0x0000004849367224 */ /* 0x000fe200078e0236 */
[----:B------:R-:W-:Y:S01]  /*7410*/  SHF.R.S32.HI R76, RZ, 0x18, R76 ;  /* 0x00000018ff4c7819 */ /* 0x000fe2000001144c */
[----:B------:R-:W-:Y:S01]  /*7420*/  IMAD R57, R70, R61, RZ ;  /* 0x0000003d46397224 */ /* 0x000fe200078e02ff */
[----:B------:R-:W-:Y:S01]  /*7430*/  I2IP.S8.S32.SAT R108, R49, R48, R108 ;  /* 0x00000030316c7239 */ /* 0x000fe2000000146c */
[----:B------:R-:W-:Y:S01]  /*7440*/  IMAD R59, R74, R72, R59 ;  /* 0x000000484a3b7224 */ /* 0x000fe200078e023b */
[----:B------:R-:W-:Y:S01]  /*7450*/  SHF.R.S32.HI R77, RZ, 0x18, R77 ;  /* 0x00000018ff4d7819 */ /* 0x000fe2000001144d */
[----:B------:R-:W-:Y:S01]  /*7460*/  IMAD R58, R70, R62, RZ ;  /* 0x0000003e463a7224 */ /* 0x000fe200078e02ff */
[----:B------:R-:W-:Y:S01]  /*7470*/  SHF.R.S32.HI R73, RZ, 0x18, R98 ;  /* 0x00000018ff497819 */ /* 0x000fe20000011462 */
[----:B------:R-:W-:Y:S01]  /*7480*/  IMAD R56, R75, R72, R56 ;  /* 0x000000484b387224 */ /* 0x000fe200078e0238 */
[----:B------:R-:W-:Y:S01]  /*7490*/  I2IP.S8.S32.SAT R109, R59, R54, RZ ;  /* 0x000000363b6d7239 */ /* 0x000fe200000014ff */
[----:B------:R-:W-:Y:S01]  /*74a0*/  IMAD R57, R76, R72, R57 ;  /* 0x000000484c397224 */ /* 0x000fe200078e0239 */
[C---:B------:R-:W-:Y:S01]  /*74b0*/  PRMT R75, R99.reuse, 0x8880, RZ ;  /* 0x00008880634b7816 */ /* 0x040fe200000000ff */
[----:B------:R-:W-:Y:S01]  /*74c0*/  IMAD.U32 R74, R99, 0x10000, RZ ;  /* 0x00010000634a7824 */ /* 0x000fe200078e00ff */
[----:B------:R-:W-:Y:S01]  /*74d0*/  I2IP.S8.S32.SAT R109, R53, R52, R109 ;  /* 0x00000034356d7239 */ /* 0x000fe2000000146d */
[C---:B------:R-:W-:Y:S01]  /*74e0*/  IMAD R63, R70.reuse, R63, RZ ;  /* 0x0000003f463f7224 */ /* 0x040fe200078e02ff */
[----:B------:R-:W-:Y:S01]  /*74f0*/  SHF.R.S32.HI R76, RZ, 0x18, R99 ;  /* 0x00000018ff4c7819 */ /* 0x000fe20000011463 */
[----:B------:R-:W-:Y:S01]  /*7500*/  IMAD R58, R77, R72, R58 ;  /* 0x000000484d3a7224 */ /* 0x000fe200078e023a */
[----:B------:R-:W-:Y:S01]  /*7510*/  SHF.L.U32 R77, R99, 0x8, RZ ;  /* 0x00000008634d7819 */ /* 0x000fe200000006ff */
[C---:B------:R-:W-:Y:S01]  /*7520*/  IMAD R60, R70.reuse, R64, RZ ;  /* 0x00000040463c7224 */ /* 0x040fe200078e02ff */
[----:B------:R-:W-:Y:S01]  /*7530*/  SHF.R.S32.HI R74, RZ, 0x18, R74 ;  /* 0x00000018ff4a7819 */ /* 0x000fe2000001144a */
[C---:B------:R-:W-:Y:S01]  /*7540*/  IMAD R61, R70.reuse, R65, RZ ;  /* 0x00000041463d7224 */ /* 0x040fe200078e02ff */
[----:B------:R-:W-:Y:S01]  /*7550*/  SHF.R.S32.HI R77, RZ, 0x18, R77 ;  /* 0x00000018ff4d7819 */ /* 0x000fe2000001144d */
[-C--:B------:R-:W-:Y:S02]  /*7560*/  IMAD R63, R73, R72.reuse, R63 ;  /* 0x00000048493f7224 */ /* 0x080fe400078e023f */
[----:B------:R-:W-:Y:S02]  /*7570*/  IMAD R60, R75, R72, R60 ;  /* 0x000000484b3c7224 */ /* 0x000fe400078e023c */
[----:B------:R-:W-:Y:S01]  /*7580*/  IMAD R62, R70, R66, RZ ;  /* 0x00000042463e7224 */ /* 0x000fe200078e02ff */
[----:B------:R-:W-:Y:S01]  /*7590*/  I2IP.S8.S32.SAT R110, R63, R58, RZ ;  /* 0x0000003a3f6e7239 */ /* 0x000fe200000014ff */
[----:B------:R-:W-:Y:S02]  /*75a0*/  IMAD R61, R74, R72, R61 ;  /* 0x000000484a3d7224 */ /* 0x000fe400078e023d */
[----:B------:R-:W-:Y:S01]  /*75b0*/  IMAD R67, R70, R67, RZ ;  /* 0x0000004346437224 */ /* 0x000fe200078e02ff */
[----:B------:R-:W-:Y:S01]  /*75c0*/  I2IP.S8.S32.SAT R110, R57, R56, R110 ;  /* 0x00000038396e7239 */ /* 0x000fe2000000146e */
[-C--:B------:R-:W-:Y:S02]  /*75d0*/  IMAD R62, R77, R72.reuse, R62 ;  /* 0x000000484d3e7224 */ /* 0x080fe400078e023e */
[----:B------:R-:W-:Y:S05]  /*75e0*/  IMAD R67, R76, R72, R67 ;  /* 0x000000484c437224 */ /* 0x000fea00078e0243 */
[----:B------:R-:W-:Y:S04]  /*75f0*/  I2IP.S8.S32.SAT R111, R67, R62, RZ ;  /* 0x0000003e436f7239 */ /* 0x000fe800000014ff */
[----:B------:R-:W-:Y:S05]  /*7600*/  I2IP.S8.S32.SAT R111, R61, R60, R111 ;  /* 0x0000003c3d6f7239 */ /* 0x000fea000000146f */
[----:B------:R1:W-:Y:S01]  /*7610*/  STS.128 [R155+0x4200], R108 ;  /* 0x0042006c9b007388 */ /* 0x0003e20000000c00 */
[----:B------:R-:W-:Y:S01]  /*7620*/  @!PT LDS RZ, [RZ] ;  /* 0x00000000fffff984 */ /* 0x000fe20000000800 */
[----:B------:R-:W-:Y:S01]  /*7630*/  @!PT LDS RZ, [RZ] ;  /* 0x00000000fffff984 */ /* 0x000fe20000000800 */
[----:B------:R-:W-:Y:S01]  /*7640*/  @!PT LDS RZ, [RZ] ;  /* 0x00000000fffff984 */ /* 0x000fe20000000800 */
[----:B------:R-:W-:Y:S01]  /*7650*/  @!PT LDS RZ, [RZ] ;  /* 0x00000000fffff984 */ /* 0x000fe20000000800 */
[----:B------:R2:W-:Y:S07]  /*7660*/  MEMBAR.ALL.CTA ;  /* 0x0000000000007992 */ /* 0x0005ee0000008000 */
[----:B--2---:R-:W2:Y:S02]  /*7670*/  FENCE.VIEW.ASYNC.S ;  /* 0x00000000000073c6 */ /* 0x004ea40000000000 */
[----:B--2---:R-:W-:Y:S06]  /*7680*/  BAR.SYNC.DEFER_BLOCKING 0x1, 0x80 ;  /* 0x0042000000007b1d */ /* 0x004fec0000010000 */
[----:B------:R-:W-:Y:S05]  /*7690*/  @P0 BRA `(.L_x_113) ;  /* 0x0000000000280947 */ /* 0x000fea0003800000 */
[----:B------:R-:W2:Y:S01]  /*76a0*/  LDCU.64 UR6, c[0x0][0x348] ;  /* 0x00006900ff0677ac */ /* 0x000ea20008000a00 */
[----:B------:R-:W-:Y:S01]  /*76b0*/  UIADD3 UR4, UPT, UPT, UR44, 0x4200, URZ ;  /* 0x000042002c047890 */ /* 0x000fe2000fffe0ff */
[----:B------:R-:W-:Y:S05]  /*76c0*/  UMOV UR51, UR36 ;  /* 0x0000002400337c82 */ /* 0x000fea0008000000 */
[----:B------:R-:W-:Y:S04]  /*76d0*/  MOV R153, UR4 ;  /* 0x0000000400997c02 */ /* 0x000fe80008000f00 */
[----:B------:R-:W-:Y:S01]  /*76e0*/  R2UR UR48, R153 ;  /* 0x00000000993072ca */ /* 0x000fe200000e0000 */
[----:B--2---:R-:W-:Y:S04]  /*76f0*/  UIADD3 UR4, UP0, UPT, UR6, 0x680, URZ ;  /* 0x0000068006047890 */ /* 0x004fe8000ff1e0ff */
[----:B------:R-:W-:Y:S09]  /*7700*/  UIADD3.X UR5, UPT, UPT, URZ, UR7, URZ, UP0, !UPT ;  /* 0x00000007ff057290 */ /* 0x000ff200087fe4ff */
[----:B------:R2:W-:Y:S01]  /*7710*/  UTMASTG.3D [UR48], [UR4] ;  /* 0x00000030040073b5 */ /* 0x0005e20008010000 */
[----:B------:R0:W-:Y:S01]  /*7720*/  UTMACMDFLUSH ;  /* 0x00000000000079b7 */ /* 0x0001e20000000000 */
[----:B--2---:R-:W-:Y:S04]  /*7730*/  DEPBAR.LE SB0, 0x1 ;  /* 0x000080400000791a */ /* 0x004fe80000000000 */
.L_x_113:
[----:B------:R-:W-:Y:S05]  /*7740*/  BSYNC.RECONVERGENT B0 ;  /* 0x0000000000007941 */ /* 0x000fea0003800200 */
.L_x_112:
[----:B------:R-:W-:Y:S06]  /*7750*/  BAR.SYNC.DEFER_BLOCKING 0x1, 0x80 ;  /* 0x0042000000007b1d */ /* 0x000fec0000010000 */
[----:B------:R-:W2:Y:S01]  /*7760*/  @P6 SYNCS.PHASECHK.TRANS64.TRYWAIT P0, [R114+URZ+0x40], R115 ;  /* 0x00004073720065a7 */ /* 0x000ea200080011ff */
[----:B------:R-:W-:Y:S01]  /*7770*/  BSSY B1, `(.L_x_114) ;  /* 0x0000023000017945 */ /* 0x000fe20003800000 */
[----:B--2---:R-:W-:Y:S03]  /*7780*/  @P6 SEL R78, RZ, 0x1, !P0 ;  /* 0x00000001ff4e6807 */ /* 0x004fe60004000000 */
[----:B------:R-:W-:Y:S05]  /*7790*/  @!P6 BRA `(.L_x_115) ;  /* 0x000000000080e947 */ /* 0x000fea0003800000 */
[----:B------:R-:W-:Y:S01]  /*77a0*/  ISETP.NE.AND P1, PT, R79, RZ, PT ;  /* 0x000000ff4f00720c */ /* 0x000fe20003f25270 */
[----:B------:R-:W-:Y:S01]  /*77b0*/  BSSY B0, `(.L_x_116) ;  /* 0x000000a000007945 */ /* 0x000fe20003800000 */
[----:B------:R-:W-:Y:S11]  /*77c0*/  ISETP.NE.AND P0, PT, R78, RZ, PT ;  /* 0x000000ff4e00720c */ /* 0x000ff60003f05270 */
[----:B------:R-:W-:Y:S04]  /*77d0*/  @P1 IMAD R113, R148, 0x2000, R113 ;  /* 0x0000200094711824 */ /* 0x000fe800078e0271 */
[--C-:B------:R-:W-:Y:S01]  /*77e0*/  @P1 IMAD.IADD R112, R112, 0x1, R113.reuse ;  /* 0x0000000170701824 */ /* 0x100fe200078e0271 */
[----:B------:R-:W-:Y:S01]  /*77f0*/  @P1 IADD3 R2, PT, PT, R152, R113, RZ ;  /* 0x0000007198021210 */ /* 0x000fe20007ffe0ff */
[----:B------:R-:W-:Y:S01]  /*7800*/  @P1 IMAD.IADD R0, R151, 0x1, R113 ;  /* 0x0000000197001824 */ /* 0x000fe200078e0271 */
[----:B------:R-:W-:Y:S06]  /*7810*/  @P0 BRA `(.L_x_117) ;  /* 0x00000000000c0947 */ /* 0x000fec0003800000 */
[----:B------:R-:W-:Y:S04]  /*7820*/  SHF.L.U32 R3, R146, 0x1f, RZ ;  /* 0x0000001f92037819 */ /* 0x000fe800000006ff */
[----:B------:R-:W2:Y:S02]  /*7830*/  SYNCS.PHASECHK.TRANS64.TRYWAIT P0, [R114+URZ+0x40], R3 ;  /* 0x00004003720075a7 */ /* 0x000ea400080011ff */
[----:B--2---:R-:W-:Y:S05]  /*7840*/  @!P0 BRA `(.L_x_118) ;  /* 0x00000020004c8947 */ /* 0x004fea0003800000 */
.L_x_117:
[----:B------:R-:W-:Y:S05]  /*7850*/  BSYNC B0 ;  /* 0x0000000000007941 */ /* 0x000fea0003800000 */
.L_x_116:
[----:B------:R-:W-:Y:S01]  /*7860*/  ISETP.NE.AND P0, PT, R79, RZ, PT ;  /* 0x000000ff4f00720c */ /* 0x000fe20003f05270 */
[----:B--2---:R-:W-:Y:S02]  /*7870*/  VIADD R114, R114, 0x50 ;  /* 0x0000005072727836 */ /* 0x004fe40000000000 */
[----:B------:R-:W-:Y:S02]  /*7880*/  IMAD.U32 R3, RZ, RZ, UR46 ;  /* 0x0000002eff037e24 */ /* 0x000fe4000f8e00ff */
[----:B------:R-:W-:Y:S03]  /*7890*/  VIADD R148, R148, 0x1 ;  /* 0x0000000194947836 */ /* 0x000fe60000000000 */
[----:B------:R-:W-:Y:S05]  /*78a0*/  PRMT R3, R3, 0x654, R114 ;  /* 0x0000065403037816 */ /* 0x000fea0000000072 */
[----:B------:R2:W3:Y:S04]  /*78b0*/  @P0 LDS.128 R80, [R113+0x200] ;  /* 0x0002000071500984 */ /* 0x0004e80000000c00 */
[----:B------:R2:W4:Y:S04]  /*78c0*/  @P0 LDS.128 R84, [R2+0x200] ;  /* 0x0002000002540984 */ /* 0x0005280000000c00 */
        /* <DEDUP_REMOVED lines=9> */
[----:B------:R-:W-:Y:S01]  /*7960*/  SEL R148, R148, RZ, P0 ;  /* 0x000000ff94947207 */ /* 0x000fe20000000000 */
[----:B-----5:R5:W-:Y:S02]  /*7970*/  SYNCS.ARRIVE.TRANS64.RED.A1T0 RZ, [R3+URZ], RZ ;  /* 0x000000ff03ff79a7 */ /* 0x020be400081004ff */
[----:B-----5:R-:W-:Y:S04]  /*7980*/  SEL R3, RZ, 0x1, P0 ;  /* 0x00000001ff037807 */ /* 0x020fe80000000000 */
[----:B--234-:R-:W-:Y:S02]  /*7990*/  LOP3.LUT R146, R146, R3, RZ, 0x3c, !PT ;  /* 0x0000000392927212 */ /* 0x01cfe400078e3cff */
.L_x_115:
[----:B------:R-:W-:Y:S05]  /*79a0*/  BSYNC B1 ;  /* 0x0000000000017941 */ /* 0x000fea0003800000 */
.L_x_114:
[----:B------:R-:W-:Y:S05]  /*79b0*/  VIADD R0, R71, 0x40 ;  /* 0x0000004047007836 */ /* 0x000fea0000000000 */
[----:B------:R-:W-:Y:S04]  /*79c0*/  SHF.R.U32.HI R0, RZ, 0x15, R0 ;  /* 0x00000015ff007819 */ /* 0x000fe80000011600 */
[----:B------:R-:W-:Y:S11]  /*79d0*/  LOP3.LUT P0, RZ, R0, 0x3, R141, 0x48, !PT ;  /* 0x0000000300ff7812 */ /* 0x000ff6000780488d */
[----:B------:R-:W-:Y:S02]  /*79e0*/  @!UPT UIADD3 URZ, UPT, UPT, URZ, URZ, URZ ;  /* 0x000000fffffff290 */ /* 0x000fe4000fffe0ff */
        /* <DEDUP_REMOVED lines=8> */
[----:B------:R-:W5:Y:S01]  /*7a70*/  LDCU.64 UR4, c[0x4][0x10] ;  /* 0x01000200ff0477ac */ /* 0x000f620008000a00 */
[----:B--2---:R-:W-:Y:S01]  /*7a80*/  MOV R5, UR9 ;  /* 0x0000000900057c02 */ /* 0x004fe20008000f00 */
[----:B------:R-:W-:Y:S01]  /*7a90*/  IMAD.U32 R4, RZ, RZ, UR8 ;  /* 0x00000008ff047e24 */ /* 0x000fe2000f8e00ff */
[----:B---3--:R-:W-:Y:S01]  /*7aa0*/  MOV R7, UR7 ;  /* 0x0000000700077c02 */ /* 0x008fe20008000f00 */
[----:B------:R-:W-:Y:S01]  /*7ab0*/  IMAD.U32 R6, RZ, RZ, UR6 ;  /* 0x00000006ff067e24 */ /* 0x000fe2000f8e00ff */
[----:B-----5:R-:W-:Y:S01]  /*7ac0*/  MOV R11, UR5 ;  /* 0x00000005000b7c02 */ /* 0x020fe20008000f00 */
[----:B------:R-:W-:Y:S02]  /*7ad0*/  IMAD.U32 R10, RZ, RZ, UR4 ;  /* 0x00000004ff0a7e24 */ /* 0x000fe4000f8e00ff */
[----:B------:R-:W-:Y:S07]  /*7ae0*/  LEPC R20, `(.L_x_119) ;  /* 0x000000001014794e */ /* 0x000fee0000000000 */
[----:B-1--4-:R-:W-:Y:S05]  /*7af0*/  CALL.ABS.NOINC R2 ;  /* 0x0000000002007343 */ /* 0x012fea0003c00000 */
.L_x_119:
[----:B------:R-:W-:Y:S01]  /*7b00*/  ISETP.NE.AND P0, PT, R154, RZ, PT ;  /* 0x000000ff9a00720c */ /* 0x000fe20003f05270 */
[----:B------:R-:W-:Y:S05]  /*7b10*/  WARPSYNC.ALL ;  /* 0x0000000000007948 */ /* 0x000fea0003800000 */
[----:B------:R-:W-:Y:S01]  /*7b20*/  R2UR UR4, R71 ;  /* 0x00000000470472ca */ /* 0x000fe200000e0000 */
[----:B------:R-:W-:Y:S01]  /*7b30*/  IMAD.U32 R130, R82, 0x10000, RZ ;  /* 0x0001000052827824 */ /* 0x000fe200078e00ff */
[C---:B------:R-:W-:Y:S01]  /*7b40*/  SHF.L.U32 R75, R80.reuse, 0x10, RZ ;  /* 0x00000010504b7819 */ /* 0x040fe200000006ff */
[----:B------:R-:W-:Y:S01]  /*7b50*/  IMAD.U32 R115, R87, 0x10000, RZ ;  /* 0x0001000057737824 */ /* 0x000fe200078e00ff */
[----:B------:R-:W-:Y:S01]  /*7b60*/  PRMT R73, R80, 0x8880, RZ ;  /* 0x0000888050497816 */ /* 0x000fe200000000ff */
[----:B-1----:R-:W-:Y:S01]  /*7b70*/  IMAD.U32 R104, R96, 0x10000, RZ ;  /* 0x0001000060687824 */ /* 0x002fe200078e00ff */
[----:B------:R-:W-:Y:S01]  /*7b80*/  SHF.L.U32 R74, R80, 0x8, RZ ;  /* 0x00000008504a7819 */ /* 0x000fe200000006ff */
[----:B------:R-:W-:Y:S01]  /*7b90*/  IMAD.SHL.U32 R123, R84, 0x100, RZ ;  /* 0x00000100547b7824 */ /* 0x000fe200078e00ff */
[----:B------:R-:W-:Y:S01]  /*7ba0*/  SHF.R.S32.HI R75, RZ, 0x18, R75 ;  /* 0x00000018ff4b7819 */ /* 0x000fe2000001144b */
[----:B------:R-:W-:Y:S01]  /*7bb0*/  IMAD.SHL.U32 R108, R93, 0x100, RZ ;  /* 0x000001005d6c7824 */ /* 0x000fe200078e00ff */
[----:B------:R-:W-:Y:S01]  /*7bc0*/  SHF.R.S32.HI R74, RZ, 0x18, R74 ;  /* 0x00000018ff4a7819 */ /* 0x000fe2000001144a */
[----:B------:R-:W-:Y:S01]  /*7bd0*/  BSSY.RECONVERGENT B0, `(.L_x_120) ;  /* 0x0000122000007945 */ /* 0x000fe20003800200 */
[----:B------:R-:W-:Y:S01]  /*7be0*/  SHF.R.S32.HI R76, RZ, 0x18, R80 ;  /* 0x00000018ff4c7819 */ /* 0x000fe20000011450 */
[----:B------:R-:W1:Y:S01]  /*7bf0*/  LDTM.x64 R4, tmem[UR4+0x40] ;  /* 0x00004004000479ee */ /* 0x000e620008340000 */
[----:B------:R-:W-:Y:S01]  /*7c00*/  NOP ;  /* 0x0000000000007918 */ /* 0x000fe20000000000 */
[----:B------:R-:W-:Y:S02]  /*7c10*/  IADD3 R144, PT, PT, R144, 0xb0, RZ ;  /* 0x000000b090907810 */ /* 0x000fe40007ffe0ff */
[C---:B------:R-:W-:Y:S02]  /*7c20*/  PRMT R134, R81.reuse, 0x8880, RZ ;  /* 0x0000888051867816 */ /* 0x040fe400000000ff */
[----:B------:R-:W-:Y:S02]  /*7c30*/  LOP3.LUT R144, R144, 0xfefffff8, RZ, 0xc0, !PT ;  /* 0xfefffff890907812 */ /* 0x000fe400078ec0ff */
[----:B------:R-:W-:Y:S02]  /*7c40*/  SHF.L.U32 R133, R81, 0x10, RZ ;  /* 0x0000001051857819 */ /* 0x000fe400000006ff */
[----:B-1----:R1:W-:Y:S01]  /*7c50*/  SYNCS.ARRIVE.TRANS64.RED.A1T0 RZ, [R144+URZ], RZ ;  /* 0x000000ff90ff79a7 */ /* 0x0023e200081004ff */
[----:B------:R-:W-:Y:S02]  /*7c60*/  PRMT R131, R82, 0x8880, RZ ;  /* 0x0000888052837816 */ /* 0x000fe400000000ff */
[----:B------:R-:W-:Y:S02]  /*7c70*/  SHF.R.S32.HI R77, RZ, 0x18, R81 ;  /* 0x00000018ff4d7819 */ /* 0x000fe40000011451 */
[C---:B------:R-:W-:Y:S02]  /*7c80*/  PRMT R128, R83.reuse, 0x8880, RZ ;  /* 0x0000888053807816 */ /* 0x040fe400000000ff */
[----:B------:R-:W-:Y:S02]  /*7c90*/  SHF.R.S32.HI R78, RZ, 0x18, R82 ;  /* 0x00000018ff4e7819 */ /* 0x000fe40000011452 */
[----:B------:R-:W-:Y:S02]  /*7ca0*/  SHF.L.U32 R127, R83, 0x10, RZ ;  /* 0x00000010537f7819 */ /* 0x000fe400000006ff */
[----:B------:R-:W-:Y:S02]  /*7cb0*/  PRMT R125, R84, 0x8880, RZ ;  /* 0x00008880547d7816 */ /* 0x000fe400000000ff */
[----:B------:R-:W-:Y:S01]  /*7cc0*/  SHF.R.S32.HI R79, RZ, 0x18, R83 ;  /* 0x00000018ff4f7819 */ /* 0x000fe20000011453 */
[C---:B------:R-:W-:Y:S01]  /*7cd0*/  IMAD R0, R70.reuse, R4, RZ ;  /* 0x0000000446007224 */ /* 0x040fe200078e02ff */
[----:B------:R-:W-:Y:S01]  /*7ce0*/  SHF.R.S32.HI R4, RZ, 0x18, R133 ;  /* 0x00000018ff047819 */ /* 0x000fe20000011485 */
[----:B------:R-:W-:Y:S01]  /*7cf0*/  IMAD R2, R70, R5, RZ ;  /* 0x0000000546027224 */ /* 0x000fe200078e02ff */
[----:B------:R-:W-:Y:S01]  /*7d00*/  SHF.L.U32 R124, R84, 0x10, RZ ;  /* 0x00000010547c7819 */ /* 0x000fe200000006ff */
[C---:B------:R-:W-:Y:S01]  /*7d10*/  IMAD R3, R70.reuse, R6, RZ ;  /* 0x0000000646037224 */ /* 0x040fe200078e02ff */
[----:B------:R-:W-:Y:S01]  /*7d20*/  PRMT R122, R85, 0x8880, RZ ;  /* 0x00008880557a7816 */ /* 0x000fe200000000ff */
[-C--:B------:R-:W-:Y:S01]  /*7d30*/  IMAD R0, R73, R72.reuse, R0 ;  /* 0x0000004849007224 */ /* 0x080fe200078e0200 */
[----:B------:R-:W-:Y:S01]  /*7d40*/  SHF.L.U32 R121, R85, 0x10, RZ ;  /* 0x0000001055797819 */ /* 0x000fe200000006ff */
[----:B------:R-:W-:Y:S01]  /*7d50*/  IMAD R7, R70, R7, RZ ;  /* 0x0000000746077224 */ /* 0x000fe200078e02ff */
[C---:B------:R-:W-:Y:S01]  /*7d60*/  PRMT R119, R86.reuse, 0x8880, RZ ;  /* 0x0000888056777816 */ /* 0x040fe200000000ff */
[-C--:B------:R-:W-:Y:S01]  /*7d70*/  IMAD R2, R75, R72.reuse, R2 ;  /* 0x000000484b027224 */ /* 0x080fe200078e0202 */
[----:B------:R-:W-:Y:S01]  /*7d80*/  SHF.L.U32 R118, R86, 0x10, RZ ;  /* 0x0000001056767819 */ /* 0x000fe200000006ff */
[-C--:B------:R-:W-:Y:S01]  /*7d90*/  IMAD R3, R74, R72.reuse, R3 ;  /* 0x000000484a037224 */ /* 0x080fe200078e0203 */
[----:B------:R-:W-:Y:S01]  /*7da0*/  PRMT R116, R87, 0x8880, RZ ;  /* 0x0000888057747816 */ /* 0x000fe200000000ff */
[----:B------:R-:W-:Y:S01]  /*7db0*/  IMAD R7, R76, R72, R7 ;  /* 0x000000484c077224 */ /* 0x000fe200078e0207 */
[----:B------:R-:W-:Y:S01]  /*7dc0*/  PRMT R113, R92, 0x8880, RZ ;  /* 0x000088805c717816 */ /* 0x000fe200000000ff */
[----:B------:R-:W-:Y:S01]  /*7dd0*/  IMAD R8, R70, R8, RZ ;  /* 0x0000000846087224 */ /* 0x000fe200078e02ff */
[----:B------:R-:W-:Y:S01]  /*7de0*/  SHF.L.U32 R112, R92, 0x10, RZ ;  /* 0x000000105c707819 */ /* 0x000fe200000006ff */
[C---:B------:R-:W-:Y:S01]  /*7df0*/  IMAD R9, R70.reuse, R9, RZ ;  /* 0x0000000946097224 */ /* 0x040fe200078e02ff */
[----:B------:R-:W-:Y:S01]  /*7e00*/  I2IP.S8.S32.SAT R159, R7, R3, RZ ;  /* 0x00000003079f7239 */ /* 0x000fe200000014ff */
[C---:B------:R-:W-:Y:S01]  /*7e10*/  IMAD R10, R70.reuse, R10, RZ ;  /* 0x0000000a460a7224 */ /* 0x040fe200078e02ff */
[----:B------:R-:W-:Y:S01]  /*7e20*/  MOV R3, R134 ;  /* 0x0000008600037202 */ /* 0x000fe20000000f00 */
[C---:B------:R-:W-:Y:S01]  /*7e30*/  IMAD R7, R70.reuse, R20, RZ ;  /* 0x0000001446077224 */ /* 0x040fe200078e02ff */
[----:B------:R-:W-:Y:S01]  /*7e40*/  PRMT R110, R93, 0x8880, RZ ;  /* 0x000088805d6e7816 */ /* 0x000fe200000000ff */
[----:B------:R-:W-:Y:S01]  /*7e50*/  IMAD R11, R70, R11, RZ ;  /* 0x0000000b460b7224 */ /* 0x000fe200078e02ff */
[----:B------:R-:W-:Y:S01]  /*7e60*/  SHF.R.S32.HI R89, RZ, 0x18, R92 ;  /* 0x00000018ff597819 */ /* 0x000fe2000001145c */
[-C--:B------:R-:W-:Y:S01]  /*7e70*/  IMAD R8, R3, R72.reuse, R8 ;  /* 0x0000004803087224 */ /* 0x080fe200078e0208 */
[----:B------:R-:W-:Y:S01]  /*7e80*/  MOV R3, R131 ;  /* 0x0000008300037202 */ /* 0x000fe20000000f00 */
[----:B------:R-:W-:Y:S01]  /*7e90*/  IMAD R9, R4, R72, R9 ;  /* 0x0000004804097224 */ /* 0x000fe200078e0209 */
[----:B------:R-:W-:Y:S01]  /*7ea0*/  SHF.R.S32.HI R4, RZ, 0x18, R130 ;  /* 0x00000018ff047819 */ /* 0x000fe20000011482 */
[C---:B------:R-:W-:Y:S01]  /*7eb0*/  IMAD R20, R70.reuse, R25, RZ ;  /* 0x0000001946147224 */ /* 0x040fe200078e02ff */
[----:B------:R-:W-:Y:S01]  /*7ec0*/  SHF.L.U32 R109, R93, 0x10, RZ ;  /* 0x000000105d6d7819 */ /* 0x000fe200000006ff */
[----:B------:R-:W-:Y:S01]  /*7ed0*/  IMAD R25, R70, R30, RZ ;  /* 0x0000001e46197224 */ /* 0x000fe200078e02ff */
[----:B------:R-:W-:Y:S01]  /*7ee0*/  PRMT R107, R94, 0x8880, RZ ;  /* 0x000088805e6b7816 */ /* 0x000fe200000000ff */
[C---:B------:R-:W-:Y:S01]  /*7ef0*/  IMAD R12, R70.reuse, R12, RZ ;  /* 0x0000000c460c7224 */ /* 0x040fe200078e02ff */
[----:B------:R-:W-:Y:S01]  /*7f00*/  SHF.R.S32.HI R91, RZ, 0x18, R93 ;  /* 0x00000018ff5b7819 */ /* 0x000fe2000001145d */
[----:B------:R-:W-:Y:S01]  /*7f10*/  IMAD R6, R70, R19, RZ ;  /* 0x0000001346067224 */ /* 0x000fe200078e02ff */
[----:B------:R-:W-:Y:S01]  /*7f20*/  SHF.L.U32 R105, R94, 0x10, RZ ;  /* 0x000000105e697819 */ /* 0x000fe200000006ff */
[C---:B------:R-:W-:Y:S01]  /*7f30*/  IMAD R30, R70.reuse, R35, RZ ;  /* 0x00000023461e7224 */ /* 0x040fe200078e02ff */
[C---:B------:R-:W-:Y:S01]  /*7f40*/  PRMT R101, R95.reuse, 0x8880, RZ ;  /* 0x000088805f657816 */ /* 0x040fe200000000ff */
[C---:B------:R-:W-:Y:S01]  /*7f50*/  IMAD R19, R70.reuse, R24, RZ ;  /* 0x0000001846137224 */ /* 0x040fe200078e02ff */
[----:B------:R-:W-:Y:S01]  /*7f60*/  SHF.R.S32.HI R93, RZ, 0x18, R94 ;  /* 0x00000018ff5d7819 */ /* 0x000fe2000001145e */
[C---:B------:R-:W-:Y:S01]  /*7f70*/  IMAD R35, R70.reuse, R40, RZ ;  /* 0x0000002846237224 */ /* 0x040fe200078e02ff */
[----:B------:R-:W-:Y:S01]  /*7f80*/  SHF.L.U32 R100, R95, 0x10, RZ ;  /* 0x000000105f647819 */ /* 0x000fe200000006ff */
[----:B------:R-:W-:Y:S01]  /*7f90*/  IMAD R13, R70, R13, RZ ;  /* 0x0000000d460d7224 */ /* 0x000fe200078e02ff */
[----:B------:R-:W-:Y:S01]  /*7fa0*/  PRMT R106, R96, 0x8880, RZ ;  /* 0x00008880606a7816 */ /* 0x000fe200000000ff */
[C---:B------:R-:W-:Y:S01]  /*7fb0*/  IMAD R24, R70.reuse, R29, RZ ;  /* 0x0000001d46187224 */ /* 0x040fe200078e02ff */
[----:B------:R-:W-:Y:S01]  /*7fc0*/  SHF.R.S32.HI R73, RZ, 0x18, R96 ;  /* 0x00000018ff497819 */ /* 0x000fe20000011460 */
[C---:B------:R-:W-:Y:S01]  /*7fd0*/  IMAD R40, R70.reuse, R45, RZ ;  /* 0x0000002d46287224 */ /* 0x040fe200078e02ff */
[----:B------:R-:W-:Y:S01]  /*7fe0*/  SHF.L.U32 R90, R97, 0x10, RZ ;  /* 0x00000010615a7819 */ /* 0x000fe200000006ff */
[C---:B------:R-:W-:Y:S01]  /*7ff0*/  IMAD R29, R70.reuse, R34, RZ ;  /* 0x00000022461d7224 */ /* 0x040fe200078e02ff */
[----:B------:R-:W-:Y:S01]  /*8000*/  SHF.R.S32.HI R75, RZ, 0x18, R97 ;  /* 0x00000018ff4b7819 */ /* 0x000fe20000011461 */
[C---:B------:R-:W-:Y:S01]  /*8010*/  IMAD R45, R70.reuse, R50, RZ ;  /* 0x00000032462d7224 */ /* 0x040fe200078e02ff */
[C---:B------:R-:W-:Y:S01]  /*8020*/  PRMT R80, R99.reuse, 0x8880, RZ ;  /* 0x0000888063507816 */ /* 0x040fe200000000ff */
[C---:B------:R-:W-:Y:S01]  /*8030*/  IMAD R14, R70.reuse, R14, RZ ;  /* 0x0000000e460e7224 */ /* 0x040fe200078e02ff */
[----:B------:R-:W-:Y:S01]  /*8040*/  SHF.L.U32 R76, R99, 0x10, RZ ;  /* 0x00000010634c7819 */ /* 0x000fe200000006ff */
[C---:B------:R-:W-:Y:S01]  /*8050*/  IMAD R34, R70.reuse, R39, RZ ;  /* 0x0000002746227224 */ /* 0x040fe200078e02ff */
[----:B------:R-:W-:Y:S01]  /*8060*/  SHF.L.U32 R132, R81, 0x8, RZ ;  /* 0x0000000851847819 */ /* 0x000fe200000006ff */
[C---:B------:R-:W-:Y:S01]  /*8070*/  IMAD R50, R70.reuse, R55, RZ ;  /* 0x0000003746327224 */ /* 0x040fe200078e02ff */
[----:B------:R-:W-:Y:S01]  /*8080*/  SHF.R.S32.HI R81, RZ, 0x18, R84 ;  /* 0x00000018ff517819 */ /* 0x000fe20000011454 */
[C---:B------:R-:W-:Y:S01]  /*8090*/  IMAD R39, R70.reuse, R44, RZ ;  /* 0x0000002c46277224 */ /* 0x040fe200078e02ff */
[----:B------:R-:W-:Y:S01]  /*80a0*/  SHF.R.S32.HI R5, RZ, 0x18, R132 ;  /* 0x00000018ff057819 */ /* 0x000fe20000011484 */
[----:B------:R-:W-:Y:S01]  /*80b0*/  IMAD R55, R70, R60, RZ ;  /* 0x0000003c46377224 */ /* 0x000fe200078e02ff */
[----:B------:R-:W-:Y:S01]  /*80c0*/  SHF.L.U32 R84, R98, 0x10, RZ ;  /* 0x0000001062547819 */ /* 0x000fe200000006ff */
[----:B------:R-:W-:Y:S01]  /*80d0*/  IMAD R15, R70, R15, RZ ;  /* 0x0000000f460f7224 */ /* 0x000fe200078e02ff */
[----:B------:R-:W-:Y:S01]  /*80e0*/  SHF.L.U32 R129, R82, 0x8, RZ ;  /* 0x0000000852817819 */ /* 0x000fe200000006ff */
[-C--:B------:R-:W-:Y:S01]  /*80f0*/  IMAD R10, R5, R72.reuse, R10 ;  /* 0x00000048050a7224 */ /* 0x080fe200078e020a */
[----:B------:R-:W-:Y:S01]  /*8100*/  SHF.L.U32 R126, R83, 0x8, RZ ;  /* 0x00000008537e7819 */ /* 0x000fe200000006ff */
[-C--:B------:R-:W-:Y:S01]  /*8110*/  IMAD R11, R77, R72.reuse, R11 ;  /* 0x000000484d0b7224 */ /* 0x080fe200078e020b */
[----:B------:R-:W-:Y:S01]  /*8120*/  SHF.R.S32.HI R5, RZ, 0x18, R129 ;  /* 0x00000018ff057819 */ /* 0x000fe20000011481 */
[-C--:B------:R-:W-:Y:S01]  /*8130*/  IMAD R12, R3, R72.reuse, R12 ;  /* 0x00000048030c7224 */ /* 0x080fe200078e020c */
[----:B------:R-:W-:Y:S01]  /*8140*/  SHF.R.S32.HI R83, RZ, 0x18, R85 ;  /* 0x00000018ff537819 */ /* 0x000fe20000011455 */
[----:B------:R-:W-:Y:S01]  /*8150*/  IMAD R13, R4, R72, R13 ;  /* 0x00000048040d7224 */ /* 0x000fe200078e020d */
[----:B------:R-:W-:Y:S01]  /*8160*/  SHF.L.U32 R120, R85, 0x8, RZ ;  /* 0x0000000855787819 */ /* 0x000fe200000006ff */
[C---:B------:R-:W-:Y:S01]  /*8170*/  IMAD R44, R70.reuse, R49, RZ ;  /* 0x00000031462c7224 */ /* 0x040fe200078e02ff */
[----:B------:R-:W-:Y:S01]  /*8180*/  SHF.R.S32.HI R85, RZ, 0x18, R86 ;  /* 0x00000018ff557819 */ /* 0x000fe20000011456 */
[C---:B------:R-:W-:Y:S01]  /*8190*/  IMAD R60, R70.reuse, R65, RZ ;  /* 0x00000041463c7224 */ /* 0x040fe200078e02ff */
[----:B------:R-:W-:Y:S01]  /*81a0*/  I2IP.S8.S32.SAT R65, R11, R10, RZ ;  /* 0x0000000a0b417239 */ /* 0x000fe200000014ff */
[C---:B------:R-:W-:Y:S01]  /*81b0*/  IMAD R49, R70.reuse, R54, RZ ;  /* 0x0000003646317224 */ /* 0x040fe200078e02ff */
[----:B------:R-:W-:Y:S01]  /*81c0*/  SHF.R.S32.HI R11, RZ, 0x18, R127 ;  /* 0x00000018ff0b7819 */ /* 0x000fe2000001147f */
[----:B------:R-:W-:Y:S01]  /*81d0*/  IMAD R14, R5, R72, R14 ;  /* 0x00000048050e7224 */ /* 0x000fe200078e020e */
[----:B------:R-:W-:Y:S01]  /*81e0*/  I2IP.S8.S32.SAT R65, R9, R8, R65 ;  /* 0x0000000809417239 */ /* 0x000fe20000001441 */
[C---:B------:R-:W-:Y:S01]  /*81f0*/  IMAD R3, R70.reuse, R16, RZ ;  /* 0x0000001046037224 */ /* 0x040fe200078e02ff */
[----:B------:R-:W-:Y:S01]  /*8200*/  SHF.R.S32.HI R9, RZ, 0x18, R124 ;  /* 0x00000018ff097819 */ /* 0x000fe2000001147c */
[----:B------:R-:W-:Y:S01]  /*8210*/  IMAD R54, R70, R59, RZ ;  /* 0x0000003b46367224 */ /* 0x000fe200078e02ff */
[----:B------:R-:W-:Y:S01]  /*8220*/  SHF.R.S32.HI R8, RZ, 0x18, R123 ;  /* 0x00000018ff087819 */ /* 0x000fe2000001147b */
[----:B------:R-:W-:Y:S01]  /*8230*/  IMAD.MOV.U32 R10, RZ, RZ, R128 ;  /* 0x000000ffff0a7224 */ /* 0x000fe200078e0080 */
[----:B------:R-:W-:Y:S01]  /*8240*/  SHF.L.U32 R117, R86, 0x8, RZ ;  /* 0x0000000856757819 */ /* 0x000fe200000006ff */
[----:B------:R-:W-:Y:S01]  /*8250*/  IMAD R59, R70, R64, RZ ;  /* 0x00000040463b7224 */ /* 0x000fe200078e02ff */
[----:B------:R-:W-:Y:S01]  /*8260*/  I2IP.S8.S32.SAT R64, R2, R0, R159 ;  /* 0x0000000002407239 */ /* 0x000fe2000000149f */
[----:B------:R-:W-:Y:S01]  /*8270*/  IMAD R15, R78, R72, R15 ;  /* 0x000000484e0f7224 */ /* 0x000fe200078e020f */
[----:B------:R-:W-:Y:S01]  /*8280*/  MOV R2, R125 ;  /* 0x0000007d00027202 */ /* 0x000fe20000000f00 */
[C---:B------:R-:W-:Y:S01]  /*8290*/  IMAD R4, R70.reuse, R17, RZ ;  /* 0x0000001146047224 */ /* 0x040fe200078e02ff */
        /* <DEDUP_REMOVED lines=8> */
[----:B------:R-:W-:Y:S01]  /*8320*/  MOV R0, R122 ;  /* 0x0000007a00007202 */ /* 0x000fe20000000f00 */
[----:B------:R-:W-:Y:S01]  /*8330*/  IMAD R16, R70, R21, RZ ;  /* 0x0000001546107224 */ /* 0x000fe200078e02ff */
[----:B------:R-:W-:Y:S01]  /*8340*/  SHF.R.S32.HI R87, RZ, 0x18, R87 ;  /* 0x00000018ff577819 */ /* 0x000fe20000011457 */
[----:B------:R-:W-:Y:S01]  /*8350*/  IMAD R6, R79, R72, R6 ;  /* 0x000000484f067224 */ /* 0x000fe200078e0206 */
[----:B------:R-:W-:Y:S01]  /*8360*/  SHF.L.U32 R111, R92, 0x8, RZ ;  /* 0x000000085c6f7819 */ /* 0x000fe200000006ff */
[----:B------:R-:W-:Y:S01]  /*8370*/  IMAD R17, R70, R22, RZ ;  /* 0x0000001646117224 */ /* 0x000fe200078e02ff */
[----:B------:R-:W-:Y:S01]  /*8380*/  PRMT R92, R97, 0x8880, RZ ;  /* 0x00008880615c7816 */ /* 0x000fe200000000ff */
[-C--:B------:R-:W-:Y:S01]  /*8390*/  IMAD R7, R2, R72.reuse, R7 ;  /* 0x0000004802077224 */ /* 0x080fe200078e0207 */
[----:B------:R-:W-:Y:S01]  /*83a0*/  I2IP.S8.S32.SAT R5, R6, R5, RZ ;  /* 0x0000000506057239 */ /* 0x000fe200000014ff */
[----:B------:R-:W-:Y:S01]  /*83b0*/  IMAD R18, R70, R23, RZ ;  /* 0x0000001746127224 */ /* 0x000fe200078e02ff */
[----:B------:R-:W-:Y:S01]  /*83c0*/  SHF.R.S32.HI R2, RZ, 0x18, R120 ;  /* 0x00000018ff027819 */ /* 0x000fe20000011478 */
[-C--:B------:R-:W-:Y:S01]  /*83d0*/  IMAD R16, R9, R72.reuse, R16 ;  /* 0x0000004809107224 */ /* 0x080fe200078e0210 */
[----:B------:R-:W-:Y:S01]  /*83e0*/  SHF.R.S32.HI R9, RZ, 0x18, R121 ;  /* 0x00000018ff097819 */ /* 0x000fe20000011479 */
[----:B------:R-:W-:Y:S01]  /*83f0*/  IMAD R17, R8, R72, R17 ;  /* 0x0000004808117224 */ /* 0x000fe200078e0211 */
[----:B------:R-:W-:Y:S01]  /*8400*/  SHF.L.U32 R102, R94, 0x8, RZ ;  /* 0x000000085e667819 */ /* 0x000fe200000006ff */
[C---:B------:R-:W-:Y:S01]  /*8410*/  IMAD R22, R70.reuse, R27, RZ ;  /* 0x0000001b46167224 */ /* 0x040fe200078e02ff */
[----:B------:R-:W-:Y:S01]  /*8420*/  SHF.L.U32 R94, R95, 0x8, RZ ;  /* 0x000000085f5e7819 */ /* 0x000fe200000006ff */
[----:B------:R-:W-:Y:S01]  /*8430*/  IMAD R27, R70, R32, RZ ;  /* 0x00000020461b7224 */ /* 0x000fe200078e02ff */
[----:B------:R-:W-:Y:S01]  /*8440*/  SHF.R.S32.HI R95, RZ, 0x18, R95 ;  /* 0x00000018ff5f7819 */ /* 0x000fe2000001145f */
[----:B------:R-:W-:Y:S01]  /*8450*/  IMAD R18, R81, R72, R18 ;  /* 0x0000004851127224 */ /* 0x000fe200078e0212 */
[----:B------:R-:W-:Y:S01]  /*8460*/  SHF.L.U32 R103, R96, 0x8, RZ ;  /* 0x0000000860677819 */ /* 0x000fe200000006ff */
[C---:B------:R-:W-:Y:S01]  /*8470*/  IMAD R32, R70.reuse, R37, RZ ;  /* 0x0000002546207224 */ /* 0x040fe200078e02ff */
[----:B------:R-:W-:Y:S01]  /*8480*/  SHF.L.U32 R88, R97, 0x8, RZ ;  /* 0x0000000861587819 */ /* 0x000fe200000006ff */
[----:B------:R-:W-:Y:S01]  /*8490*/  IMAD R21, R70, R26, RZ ;  /* 0x0000001a46157224 */ /* 0x000fe200078e02ff */
[----:B------:R-:W-:Y:S01]  /*84a0*/  I2IP.S8.S32.SAT R17, R18, R17, RZ ;  /* 0x0000001112117239 */ /* 0x000fe200000014ff */
[----:B------:R-:W-:Y:S01]  /*84b0*/  IMAD R37, R70, R42, RZ ;  /* 0x0000002a46257224 */ /* 0x000fe200078e02ff */
[----:B------:R-:W-:Y:S01]  /*84c0*/  SHF.R.S32.HI R97, RZ, 0x18, R98 ;  /* 0x00000018ff617819 */ /* 0x000fe20000011462 */
[----:B------:R-:W-:Y:S01]  /*84d0*/  IMAD R19, R0, R72, R19 ;  /* 0x0000004800137224 */ /* 0x000fe200078e0213 */
[----:B------:R-:W-:Y:S01]  /*84e0*/  I2IP.S8.S32.SAT R16, R16, R7, R17 ;  /* 0x0000000710107239 */ /* 0x000fe20000001411 */
[C---:B------:R-:W-:Y:S01]  /*84f0*/  IMAD R42, R70.reuse, R47, RZ ;  /* 0x0000002f462a7224 */ /* 0x040fe200078e02ff */
[----:B------:R-:W-:Y:S01]  /*8500*/  MOV R0, R119 ;  /* 0x0000007700007202 */ /* 0x000fe20000000f00 */
[C---:B------:R-:W-:Y:S01]  /*8510*/  IMAD R47, R70.reuse, R52, RZ ;  /* 0x00000034462f7224 */ /* 0x040fe200078e02ff */
[----:B------:R-:W-:Y:S01]  /*8520*/  SHF.L.U32 R74, R99, 0x8, RZ ;  /* 0x00000008634a7819 */ /* 0x000fe200000006ff */
[----:B------:R-:W-:Y:S01]  /*8530*/  IMAD R20, R9, R72, R20 ;  /* 0x0000004809147224 */ /* 0x000fe200078e0214 */
[----:B------:R-:W-:Y:S01]  /*8540*/  SHF.R.S32.HI R99, RZ, 0x18, R99 ;  /* 0x00000018ff637819 */ /* 0x000fe20000011463 */
[----:B------:R-:W-:Y:S01]  /*8550*/  IMAD R52, R70, R57, RZ ;  /* 0x0000003946347224 */ /* 0x000fe200078e02ff */
[----:B------:R-:W-:Y:S01]  /*8560*/  IADD3 R68, PT, PT, R68, 0x1, RZ ;  /* 0x0000000144447810 */ /* 0x000fe20007ffe0ff */
[C---:B------:R-:W-:Y:S02]  /*8570*/  IMAD R23, R70.reuse, R28, RZ ;  /* 0x0000001c46177224 */ /* 0x040fe400078e02ff */
[----:B------:R-:W-:Y:S02]  /*8580*/  IMAD R57, R70, R62, RZ ;  /* 0x0000003e46397224 */ /* 0x000fe400078e02ff */
[----:B------:R-:W-:Y:S01]  /*8590*/  IMAD R21, R2, R72, R21 ;  /* 0x0000004802157224 */ /* 0x000fe200078e0215 */
[----:B------:R-:W-:Y:S01]  /*85a0*/  MOV R2, R116 ;  /* 0x0000007400027202 */ /* 0x000fe20000000f00 */
[----:B------:R-:W-:Y:S01]  /*85b0*/  IMAD R62, R70, R67, RZ ;  /* 0x00000043463e7224 */ /* 0x000fe200078e02ff */
[----:B------:R-:W-:Y:S01]  /*85c0*/  I2IP.S8.S32.SAT R67, R4, R3, R5 ;  /* 0x0000000304437239 */ /* 0x000fe20000001405 */
[-C--:B------:R-:W-:Y:S01]  /*85d0*/  IMAD R22, R83, R72.reuse, R22 ;  /* 0x0000004853167224 */ /* 0x080fe200078e0216 */
[----:B------:R-:W-:Y:S01]  /*85e0*/  SHF.R.S32.HI R3, RZ, 0x18, R118 ;  /* 0x00000018ff037819 */ /* 0x000fe20000011476 */
[-C--:B------:R-:W-:Y:S01]  /*85f0*/  IMAD R23, R0, R72.reuse, R23 ;  /* 0x0000004800177224 */ /* 0x080fe200078e0217 */
[----:B------:R-:W-:Y:S01]  /*8600*/  SHF.R.S32.HI R0, RZ, 0x18, R117 ;  /* 0x00000018ff007819 */ /* 0x000fe20000011475 */
[----:B------:R-:W-:Y:S01]  /*8610*/  IMAD R26, R70, R31, RZ ;  /* 0x0000001f461a7224 */ /* 0x000fe200078e02ff */
[----:B------:R-:W-:Y:S01]  /*8620*/  I2IP.S8.S32.SAT R17, R22, R21, RZ ;  /* 0x0000001516117239 */ /* 0x000fe200000014ff */
[-C--:B------:R-:W-:Y:S01]  /*8630*/  IMAD R24, R3, R72.reuse, R24 ;  /* 0x0000004803187224 */ /* 0x080fe200078e0218 */
[----:B------:R-:W-:Y:S01]  /*8640*/  SHF.R.S32.HI R3, RZ, 0x18, R115 ;  /* 0x00000018ff037819 */ /* 0x000fe20000011473 */
[-C--:B------:R-:W-:Y:S01]  /*8650*/  IMAD R25, R0, R72.reuse, R25 ;  /* 0x0000004800197224 */ /* 0x080fe200078e0219 */
[----:B------:R-:W-:Y:S01]  /*8660*/  I2IP.S8.S32.SAT R17, R20, R19, R17 ;  /* 0x0000001314117239 */ /* 0x000fe20000001411 */
[----:B------:R-:W-:Y:S01]  /*8670*/  IMAD R28, R70, R33, RZ ;  /* 0x00000021461c7224 */ /* 0x000fe200078e02ff */
[----:B------:R-:W-:Y:S01]  /*8680*/  SHF.R.S32.HI R4, RZ, 0x18, R114 ;  /* 0x00000018ff047819 */ /* 0x000fe20000011472 */
[-C--:B------:R-:W-:Y:S02]  /*8690*/  IMAD R26, R85, R72.reuse, R26 ;  /* 0x00000048551a7224 */ /* 0x080fe400078e021a */
[----:B------:R-:W-:Y:S01]  /*86a0*/  IMAD R27, R2, R72, R27 ;  /* 0x00000048021b7224 */ /* 0x000fe200078e021b */
[----:B------:R-:W-:Y:S01]  /*86b0*/  MOV R2, R110 ;  /* 0x0000006e00027202 */ /* 0x000fe20000000f00 */
[----:B------:R-:W-:Y:S01]  /*86c0*/  IMAD R28, R3, R72, R28 ;  /* 0x00000048031c7224 */ /* 0x000fe200078e021c */
[----:B------:R-:W-:Y:S01]  /*86d0*/  I2IP.S8.S32.SAT R18, R26, R25, RZ ;  /* 0x000000191a127239 */ /* 0x000fe200000014ff */
[----:B------:R-:W-:Y:S01]  /*86e0*/  IMAD R31, R70, R36, RZ ;  /* 0x00000024461f7224 */ /* 0x000fe200078e02ff */
[----:B------:R-:W-:Y:S01]  /*86f0*/  SHF.R.S32.HI R3, RZ, 0x18, R112 ;  /* 0x00000018ff037819 */ /* 0x000fe20000011470 */
[-C--:B------:R-:W-:Y:S01]  /*8700*/  IMAD R29, R4, R72.reuse, R29 ;  /* 0x00000048041d7224 */ /* 0x080fe200078e021d */
[----:B------:R-:W-:Y:S01]  /*8710*/  I2IP.S8.S32.SAT R18, R24, R23, R18 ;  /* 0x0000001718127239 */ /* 0x000fe20000001412 */
[----:B------:R-:W-:Y:S01]  /*8720*/  IMAD.MOV.U32 R0, RZ, RZ, R113 ;  /* 0x000000ffff007224 */ /* 0x000fe200078e0071 */
[----:B------:R-:W-:Y:S01]  /*8730*/  SHF.R.S32.HI R4, RZ, 0x18, R108 ;  /* 0x00000018ff047819 */ /* 0x000fe2000001146c */
[-C--:B------:R-:W-:Y:S02]  /*8740*/  IMAD R30, R87, R72.reuse, R30 ;  /* 0x00000048571e7224 */ /* 0x080fe400078e021e */
[----:B------:R-:W-:Y:S01]  /*8750*/  IMAD R31, R0, R72, R31 ;  /* 0x00000048001f7224 */ /* 0x000fe200078e021f */
        /* <DEDUP_REMOVED lines=8> */
[----:B------:R-:W-:Y:S01]  /*87e0*/  MOV R0, R107 ;  /* 0x0000006b00007202 */ /* 0x000fe20000000f00 */
[-C--:B------:R-:W-:Y:S02]  /*87f0*/  IMAD R34, R89, R72.reuse, R34 ;  /* 0x0000004859227224 */ /* 0x080fe400078e0222 */
[-C--:B------:R-:W-:Y:S01]  /*8800*/  IMAD R35, R2, R72.reuse, R35 ;  /* 0x0000004802237224 */ /* 0x080fe200078e0223 */
[----:B------:R-:W-:Y:S01]  /*8810*/  MOV R2, R101 ;  /* 0x0000006500027202 */ /* 0x000fe20000000f00 */
[----:B------:R-:W-:Y:S01]  /*8820*/  IMAD R38, R70, R43, RZ ;  /* 0x0000002b46267224 */ /* 0x000fe200078e02ff */
[----:B------:R-:W-:Y:S01]  /*8830*/  I2IP.S8.S32.SAT R33, R34, R33, RZ ;  /* 0x0000002122217239 */ /* 0x000fe200000014ff */
[-C--:B------:R-:W-:Y:S01]  /*8840*/  IMAD R36, R3, R72.reuse, R36 ;  /* 0x0000004803247224 */ /* 0x080fe200078e0224 */
[----:B------:R-:W-:Y:S01]  /*8850*/  SHF.R.S32.HI R3, RZ, 0x18, R105 ;  /* 0x00000018ff037819 */ /* 0x000fe20000011469 */
[-C--:B------:R-:W-:Y:S01]  /*8860*/  IMAD R37, R4, R72.reuse, R37 ;  /* 0x0000004804257224 */ /* 0x080fe200078e0225 */
[----:B------:R-:W-:Y:S01]  /*8870*/  I2IP.S8.S32.SAT R32, R32, R31, R33 ;  /* 0x0000001f20207239 */ /* 0x000fe20000001421 */
        /* <DEDUP_REMOVED lines=8> */
[----:B------:R-:W-:Y:S01]  /*8900*/  IMAD R43, R70, R48, RZ ;  /* 0x00000030462b7224 */ /* 0x000fe200078e02ff */
[----:B------:R-:W-:Y:S01]  /*8910*/  I2IP.S8.S32.SAT R33, R36, R35, R37 ;  /* 0x0000002324217239 */ /* 0x000fe20000001425 */
[----:B------:R-:W-:Y:S01]  /*8920*/  IMAD R41, R0, R72, R41 ;  /* 0x0000004800297224 */ /* 0x000fe200078e0229 */
[----:B------:R-:W-:Y:S01]  /*8930*/  MOV R0, R106 ;  /* 0x0000006a00007202 */ /* 0x000fe20000000f00 */
[-C--:B------:R-:W-:Y:S02]  /*8940*/  IMAD R42, R93, R72.reuse, R42 ;  /* 0x000000485d2a7224 */ /* 0x080fe400078e022a */
        /* <DEDUP_REMOVED lines=11> */
[-C--:B------:R-:W-:Y:S02]  /*8a00*/  IMAD R47, R0, R72.reuse, R47 ;  /* 0x00000048002f7224 */ /* 0x080fe400078e022f */
[----:B------:R-:W-:Y:S01]  /*8a10*/  IMAD R48, R3, R72, R48 ;  /* 0x0000004803307224 */ /* 0x000fe200078e0230 */
[----:B------:R-:W-:Y:S01]  /*8a20*/  SHF.R.S32.HI R3, RZ, 0x18, R90 ;  /* 0x00000018ff037819 */ /* 0x000fe2000001145a */
[----:B------:R-:W-:Y:S01]  /*8a30*/  IMAD R51, R70, R56, RZ ;  /* 0x0000003846337224 */ /* 0x000fe200078e02ff */
[----:B------:R-:W-:Y:S01]  /*8a40*/  I2IP.S8.S32.SAT R35, R46, R45, RZ ;  /* 0x0000002d2e237239 */ /* 0x000fe200000014ff */
[-C--:B------:R-:W-:Y:S01]  /*8a50*/  IMAD R49, R2, R72.reuse, R49 ;  /* 0x0000004802317224 */ /* 0x080fe200078e0231 */
[----:B------:R-:W-:Y:S01]  /*8a60*/  SHF.R.S32.HI R2, RZ, 0x18, R88 ;  /* 0x00000018ff027819 */ /* 0x000fe20000011458 */
[----:B------:R-:W-:Y:S01]  /*8a70*/  IMAD.MOV.U32 R0, RZ, RZ, R92 ;  /* 0x000000ffff007224 */ /* 0x000fe200078e005c */
[----:B------:R-:W-:Y:S01]  /*8a80*/  I2IP.S8.S32.SAT R35, R44, R43, R35 ;  /* 0x0000002b2c237239 */ /* 0x000fe20000001423 */
[-C--:B------:R-:W-:Y:S02]  /*8a90*/  IMAD R50, R73, R72.reuse, R50 ;  /* 0x0000004849327224 */ /* 0x080fe400078e0232 */
[----:B------:R-:W-:Y:S01]  /*8aa0*/  IMAD R51, R0, R72, R51 ;  /* 0x0000004800337224 */ /* 0x000fe200078e0233 */
[----:B------:R-:W-:Y:S01]  /*8ab0*/  MOV R0, R86 ;  /* 0x0000005600007202 */ /* 0x000fe20000000f00 */
[----:B------:R-:W-:Y:S01]  /*8ac0*/  IMAD R53, R70, R58, RZ ;  /* 0x0000003a46357224 */ /* 0x000fe200078e02ff */
[----:B------:R-:W-:Y:S01]  /*8ad0*/  I2IP.S8.S32.SAT R49, R50, R49, RZ ;  /* 0x0000003132317239 */ /* 0x000fe200000014ff */
[-C--:B------:R-:W-:Y:S01]  /*8ae0*/  IMAD R52, R3, R72.reuse, R52 ;  /* 0x0000004803347224 */ /* 0x080fe200078e0234 */
[----:B------:R-:W-:Y:S01]  /*8af0*/  SHF.R.S32.HI R3, RZ, 0x18, R84 ;  /* 0x00000018ff037819 */ /* 0x000fe20000011454 */
[----:B------:R-:W-:Y:S01]  /*8b00*/  IMAD R53, R2, R72, R53 ;  /* 0x0000004802357224 */ /* 0x000fe200078e0235 */
[----:B------:R-:W-:Y:S01]  /*8b10*/  MOV R2, R80 ;  /* 0x0000005000027202 */ /* 0x000fe20000000f00 */
[----:B------:R-:W-:Y:S01]  /*8b20*/  IMAD.SHL.U32 R82, R98, 0x100, RZ ;  /* 0x0000010062527824 */ /* 0x000fe200078e00ff */
[----:B------:R-:W-:Y:S01]  /*8b30*/  I2IP.S8.S32.SAT R48, R48, R47, R49 ;  /* 0x0000002f30307239 */ /* 0x000fe20000001431 */
[----:B------:R-:W-:Y:S02]  /*8b40*/  IMAD R54, R75, R72, R54 ;  /* 0x000000484b367224 */ /* 0x000fe400078e0236 */
[C---:B------:R-:W-:Y:S02]  /*8b50*/  IMAD R56, R70.reuse, R61, RZ ;  /* 0x0000003d46387224 */ /* 0x040fe400078e02ff */
[----:B------:R-:W-:Y:S01]  /*8b60*/  IMAD R61, R70, R66, RZ ;  /* 0x00000042463d7224 */ /* 0x000fe200078e02ff */
[----:B------:R-:W-:Y:S01]  /*8b70*/  I2IP.S8.S32.SAT R66, R13, R12, R14 ;  /* 0x0000000c0d427239 */ /* 0x000fe2000000140e */
[-C--:B------:R-:W-:Y:S01]  /*8b80*/  IMAD R55, R0, R72.reuse, R55 ;  /* 0x0000004800377224 */ /* 0x080fe200078e0237 */
[----:B------:R-:W-:Y:S01]  /*8b90*/  SHF.R.S32.HI R0, RZ, 0x18, R82 ;  /* 0x00000018ff007819 */ /* 0x000fe20000011452 */
[-C--:B------:R-:W-:Y:S01]  /*8ba0*/  IMAD R56, R3, R72.reuse, R56 ;  /* 0x0000004803387224 */ /* 0x080fe200078e0238 */
[----:B------:R-:W-:Y:S01]  /*8bb0*/  I2IP.S8.S32.SAT R49, R54, R53, RZ ;  /* 0x0000003536317239 */ /* 0x000fe200000014ff */
[----:B------:R1:W-:Y:S01]  /*8bc0*/  STS.128 [R135+UR44+0x6200], R64 ;  /* 0x0062004087007988 */ /* 0x0003e20008000c2c */
[----:B------:R-:W-:Y:S01]  /*8bd0*/  IMAD R58, R70, R63, RZ ;  /* 0x0000003f463a7224 */ /* 0x000fe200078e02ff */
[----:B------:R-:W-:Y:S01]  /*8be0*/  SHF.R.S32.HI R3, RZ, 0x18, R76 ;  /* 0x00000018ff037819 */ /* 0x000fe2000001144c */
[-C--:B------:R-:W-:Y:S01]  /*8bf0*/  IMAD R57, R0, R72.reuse, R57 ;  /* 0x0000004800397224 */ /* 0x080fe200078e0239 */
[----:B------:R-:W-:Y:S01]  /*8c00*/  I2IP.S8.S32.SAT R49, R52, R51, R49 ;  /* 0x0000003334317239 */ /* 0x000fe20000001431 */
[-C--:B------:R-:W-:Y:S02]  /*8c10*/  IMAD R58, R97, R72.reuse, R58 ;  /* 0x00000048613a7224 */ /* 0x080fe400078e023a */
[-C--:B------:R-:W-:Y:S01]  /*8c20*/  IMAD R59, R2, R72.reuse, R59 ;  /* 0x00000048023b7224 */ /* 0x080fe200078e023b */
[----:B------:R1:W-:Y:S01]  /*8c30*/  STS.128 [R157+0x6200], R16 ;  /* 0x006200109d007388 */ /* 0x0003e20000000c00 */
[-C--:B------:R-:W-:Y:S01]  /*8c40*/  IMAD R60, R3, R72.reuse, R60 ;  /* 0x00000048033c7224 */ /* 0x080fe200078e023c */
[----:B------:R-:W-:Y:S01]  /*8c50*/  I2IP.S8.S32.SAT R50, R58, R57, RZ ;  /* 0x000000393a327239 */ /* 0x000fe200000014ff */
[-C--:B------:R-:W-:Y:S02]  /*8c60*/  IMAD R61, R4, R72.reuse, R61 ;  /* 0x00000048043d7224 */ /* 0x080fe400078e023d */
[----:B------:R-:W-:Y:S01]  /*8c70*/  IMAD R62, R99, R72, R62 ;  /* 0x00000048633e7224 */ /* 0x000fe200078e023e */
[----:B------:R-:W-:Y:S02]  /*8c80*/  I2IP.S8.S32.SAT R50, R56, R55, R50 ;  /* 0x0000003738327239 */ /* 0x000fe40000001432 */
[----:B------:R1:W-:Y:S02]  /*8c90*/  STS.128 [R156+0x6200], R32 ;  /* 0x006200209c007388 */ /* 0x0003e40000000c00 */
        /* <DEDUP_REMOVED lines=12> */
[----:B------:R-:W-:Y:S02]  /*8d60*/  UIADD3 UR9, UPT, UPT, UR49, 0x40, URZ ;  /* 0x0000004031097890 */ /* 0x000fe4000fffe0ff */
[----:B------:R-:W-:Y:S01]  /*8d70*/  UIADD3 UR8, UPT, UPT, UR44, 0x6200, URZ ;  /* 0x000062002c087890 */ /* 0x000fe2000fffe0ff */
[----:B------:R-:W-:Y:S01]  /*8d80*/  UMOV UR10, UR50 ;  /* 0x00000032000a7c82 */ /* 0x000fe20008000000 */
[----:B------:R-:W-:Y:S01]  /*8d90*/  UMOV UR11, UR36 ;  /* 0x00000024000b7c82 */ /* 0x000fe20008000000 */
[----:B--2---:R-:W-:Y:S04]  /*8da0*/  UIADD3 UR4, UP0, UPT, UR6, 0x680, URZ ;  /* 0x0000068006047890 */ /* 0x004fe8000ff1e0ff */
[----:B------:R-:W-:Y:S09]  /*8db0*/  UIADD3.X UR5, UPT, UPT, URZ, UR7, URZ, UP0, !UPT ;  /* 0x00000007ff057290 */ /* 0x000ff200087fe4ff */
[----:B------:R2:W-:Y:S01]  /*8dc0*/  UTMASTG.3D [UR8], [UR4] ;  /* 0x00000008040073b5 */ /* 0x0005e20008010000 */
[----:B------:R0:W-:Y:S01]  /*8dd0*/  UTMACMDFLUSH ;  /* 0x00000000000079b7 */ /* 0x0001e20000000000 */
[----:B--2---:R-:W-:Y:S04]  /*8de0*/  DEPBAR.LE SB0, 0x1 ;  /* 0x000080400000791a */ /* 0x004fe80000000000 */
.L_x_121:
[----:B------:R-:W-:Y:S05]  /*8df0*/  BSYNC.RECONVERGENT B0 ;  /* 0x0000000000007941 */ /* 0x000fea0003800200 */
.L_x_120:
[----:B------:R-:W-:Y:S01]  /*8e00*/  R2UR UR4, R142 ;  /* 0x000000008e0472ca */ /* 0x000fe200000e0000 */
[----:B------:R-:W-:Y:S01]  /*8e10*/  BAR.SYNC.DEFER_BLOCKING 0x1, 0x80 ;  /* 0x0042000000007b1d */ /* 0x000fe20000010000 */
[----:B------:R-:W-:Y:S01]  /*8e20*/  ISETP.NE.AND P0, PT, R145, 0x2, PT ;  /* 0x000000029100780c */ /* 0x000fe20003f05270 */
[----:B------:R-:W-:Y:S01]  /*8e30*/  UISETP.NE.AND UP0, UPT, UR45, URZ, UPT ;  /* 0x000000ff2d00728c */ /* 0x000fe2000bf05270 */
[C---:B------:R-:W-:Y:S01]  /*8e40*/  ISETP.NE.AND P1, PT, R68.reuse, 0x4, PT ;  /* 0x000000044400780c */ /* 0x040fe20003f25270 */
[----:B------:R-:W-:Y:S01]  /*8e50*/  UIADD3 UR20, UPT, UPT, UR37, UR63, URZ ;  /* 0x0000003f25147290 */ /* 0x000fe2000fffe0ff */
[----:B------:R-:W-:Y:S02]  /*8e60*/  SEL R2, RZ, 0x1, P0 ;  /* 0x00000001ff027807 */ /* 0x000fe40000000000 */
[----:B------:R-:W-:Y:S02]  /*8e70*/  SEL R0, RZ, 0x1, P1 ;  /* 0x00000001ff007807 */ /* 0x000fe40000800000 */
[----:B------:R-:W-:Y:S02]  /*8e80*/  LOP3.LUT R147, R147, R2, RZ, 0x3c, !PT ;  /* 0x0000000293937212 */ /* 0x000fe400078e3cff */
[----:B------:R-:W-:Y:S01]  /*8e90*/  LOP3.LUT R149, R149, R0, RZ, 0x3c, !PT ;  /* 0x0000000095957212 */ /* 0x000fe200078e3cff */
[----:B------:R-:W-:Y:S01]  /*8ea0*/  UIADD3 UR16, UPT, UPT, UR38, UR4, URZ ;  /* 0x0000000426107290 */ /* 0x000fe2000fffe0ff */
[----:B------:R-:W-:Y:S02]  /*8eb0*/  SEL R145, R145, RZ, P0 ;  /* 0x000000ff91917207 */ /* 0x000fe40000000000 */
[----:B------:R-:W-:Y:S01]  /*8ec0*/  SEL R68, R68, RZ, P1 ;  /* 0x000000ff44447207 */ /* 0x000fe20000800000 */
[----:B------:R-:W-:Y:S01]  /*8ed0*/  UMOV UR36, UR59 ;  /* 0x0000003b00247c82 */ /* 0x000fe20008000000 */
[----:B------:R-:W-:Y:S07]  /*8ee0*/  BRA.U UP0, `(.L_x_122) ;  /* 0xffffffc500287547 */ /* 0x000fee000b83ffff */
[----:B------:R-:W-:Y:S05]  /*8ef0*/  EXIT ;  /* 0x000000000000794d */ /* 0x000fea0003800000 */
.L_x_24:
[----:B--2---:R2:W3:Y:S02]  /*8f00*/  SYNCS.PHASECHK.TRANS64.TRYWAIT P0, [R3+URZ+0xe0], R2 ;  /* 0x0000e002030075a7 */ /* 0x0044e400080011ff */
[----:B---3--:R-:W-:Y:S05]  /*8f10*/  @!P0 NANOSLEEP.SYNCS 0x989680 ;  /* 0x009896800000895d */ /* 0x008fea0003900000 */
[----:B------:R-:W3:Y:S02]  /*8f20*/  @!P0 SYNCS.PHASECHK.TRANS64 P0, [R3+URZ+0xe0], R2 ;  /* 0x0000e002030085a7 */ /* 0x000ee400080010ff */
[----:B---3--:R-:W-:Y:S05]  /*8f30*/  @!P0 BRA `(.L_x_24) ;  /* 0xfffffffc00f08947 */ /* 0x008fea000383ffff */
[----:B------:R-:W-:Y:S05]  /*8f40*/  BRA `(.L_x_123) ;  /* 0xffffff8800b07947 */ /* 0x000fea000383ffff */
.L_x_27:
[----:B-1----:R-:W-:-:S07]  /*8f50*/  MOV R0, UR33 ;  /* 0x0000002100007c02 */ /* 0x002fce0008000f00 */
.L_x_124:
[----:B-1----:R1:W2:Y:S02]  /*8f60*/  SYNCS.PHASECHK.TRANS64.TRYWAIT P0, [R0+URZ+0x20], R3 ;  /* 0x00002003000075a7 */ /* 0x0022a400080011ff */
[----:B--2---:R-:W-:Y:S05]  /*8f70*/  @!P0 NANOSLEEP.SYNCS 0x989680 ;  /* 0x009896800000895d */ /* 0x004fea0003900000 */
[----:B------:R-:W2:Y:S02]  /*8f80*/  @!P0 SYNCS.PHASECHK.TRANS64 P0, [R0+URZ+0x20], R3 ;  /* 0x00002003000085a7 */ /* 0x000ea400080010ff */
[----:B--2---:R-:W-:Y:S05]  /*8f90*/  @!P0 BRA `(.L_x_124) ;  /* 0xfffffffc00f08947 */ /* 0x004fea000383ffff */
[----:B------:R-:W-:Y:S05]  /*8fa0*/  BRA `(.L_x_26) ;  /* 0xffffff8c00087947 */ /* 0x000fea000383ffff */
.L_x_34:
[----:B-1----:R-:W-:-:S07]  /*8fb0*/  MOV R0, UR17 ;  /* 0x0000001100007c02 */ /* 0x002fce0008000f00 */
.L_x_125:
[----:B-1----:R1:W2:Y:S02]  /*8fc0*/  SYNCS.PHASECHK.TRANS64.TRYWAIT P0, [R0+URZ+0x20], R3 ;  /* 0x00002003000075a7 */ /* 0x0022a400080011ff */
[----:B--2---:R-:W-:Y:S05]  /*8fd0*/  @!P0 NANOSLEEP.SYNCS 0x989680 ;  /* 0x009896800000895d */ /* 0x004fea0003900000 */
[----:B------:R-:W2:Y:S02]  /*8fe0*/  @!P0 SYNCS.PHASECHK.TRANS64 P0, [R0+URZ+0x20], R3 ;  /* 0x00002003000085a7 */ /* 0x000ea400080010ff */
[----:B--2---:R-:W-:Y:S05]  /*8ff0*/  @!P0 BRA `(.L_x_125) ;  /* 0xfffffffc00f08947 */ /* 0x004fea000383ffff */
[----:B------:R-:W-:Y:S05]  /*9000*/  BRA `(.L_x_33) ;  /* 0xffffff8c00c87947 */ /* 0x000fea000383ffff */
.L_x_39:
[----:B-1----:R1:W2:Y:S02]  /*9010*/  SYNCS.PHASECHK.TRANS64.TRYWAIT P0, [R3+URZ+0x70], R0 ;  /* 0x00007000030075a7 */ /* 0x0022a400080011ff */
[----:B--2---:R-:W-:Y:S05]  /*9020*/  @!P0 NANOSLEEP.SYNCS 0x989680 ;  /* 0x009896800000895d */ /* 0x004fea0003900000 */
[----:B------:R-:W2:Y:S02]  /*9030*/  @!P0 SYNCS.PHASECHK.TRANS64 P0, [R3+URZ+0x70], R0 ;  /* 0x00007000030085a7 */ /* 0x000ea400080010ff */
[----:B--2---:R-:W-:Y:S05]  /*9040*/  @!P0 BRA `(.L_x_39) ;  /* 0xfffffffc00f08947 */ /* 0x004fea000383ffff */
[----:B------:R-:W-:Y:S05]  /*9050*/  BRA `(.L_x_126) ;  /* 0xffffff9000707947 */ /* 0x000fea000383ffff */
.L_x_43:
[----:B-1----:R-:W-:-:S07]  /*9060*/  MOV R0, UR4 ;  /* 0x0000000400007c02 */ /* 0x002fce0008000f00 */
.L_x_127:
[----:B-1----:R1:W2:Y:S02]  /*9070*/  SYNCS.PHASECHK.TRANS64.TRYWAIT P0, [R0+URZ], R3 ;  /* 0x00000003000075a7 */ /* 0x0022a400080011ff */
[----:B--2---:R-:W-:Y:S05]  /*9080*/  @!P0 NANOSLEEP.SYNCS 0x989680 ;  /* 0x009896800000895d */ /* 0x004fea0003900000 */
[----:B------:R-:W2:Y:S02]  /*9090*/  @!P0 SYNCS.PHASECHK.TRANS64 P0, [R0+URZ], R3 ;  /* 0x00000003000085a7 */ /* 0x000ea400080010ff */
[----:B--2---:R-:W-:Y:S05]  /*90a0*/  @!P0 BRA `(.L_x_127) ;  /* 0xfffffffc00f08947 */ /* 0x004fea000383ffff */
[----:B------:R-:W-:Y:S05]  /*90b0*/  BRA `(.L_x_128) ;  /* 0xffffff9800187947 */ /* 0x000fea000383ffff */
.L_x_44:
[----:B------:R-:W-:-:S07]  /*90c0*/  MOV R0, UR5 ;  /* 0x0000000500007c02 */ /* 0x000fce0008000f00 */
.L_x_129:
[----:B-1----:R1:W2:Y:S02]  /*90d0*/  SYNCS.PHASECHK.TRANS64.TRYWAIT P0, [R0+URZ], R3 ;  /* 0x00000003000075a7 */ /* 0x0022a400080011ff */
[----:B--2---:R-:W-:Y:S05]  /*90e0*/  @!P0 NANOSLEEP.SYNCS 0x989680 ;  /* 0x009896800000895d */ /* 0x004fea0003900000 */
[----:B------:R-:W2:Y:S02]  /*90f0*/  @!P0 SYNCS.PHASECHK.TRANS64 P0, [R0+URZ], R3 ;  /* 0x00000003000085a7 */ /* 0x000ea400080010ff */
[----:B--2---:R-:W-:Y:S05]  /*9100*/  @!P0 BRA `(.L_x_129) ;  /* 0xfffffffc00f08947 */ /* 0x004fea000383ffff */
[----:B------:R-:W-:Y:S05]  /*9110*/  BRA `(.L_x_130) ;  /* 0xffffff9800247947 */ /* 0x000fea000383ffff */
.L_x_45:
[----:B------:R-:W-:-:S07]  /*9120*/  MOV R0, UR5 ;  /* 0x0000000500007c02 */ /* 0x000fce0008000f00 */
.L_x_131:
[----:B-1----:R1:W2:Y:S02]  /*9130*/  SYNCS.PHASECHK.TRANS64.TRYWAIT P0, [R0+URZ], R3 ;  /* 0x00000003000075a7 */ /* 0x0022a400080011ff */
[----:B--2---:R-:W-:Y:S05]  /*9140*/  @!P0 NANOSLEEP.SYNCS 0x989680 ;  /* 0x009896800000895d */ /* 0x004fea0003900000 */
[----:B------:R-:W2:Y:S02]  /*9150*/  @!P0 SYNCS.PHASECHK.TRANS64 P0, [R0+URZ], R3 ;  /* 0x00000003000085a7 */ /* 0x000ea400080010ff */
[----:B--2---:R-:W-:Y:S05]  /*9160*/  @!P0 BRA `(.L_x_131) ;  /* 0xfffffffc00f08947 */ /* 0x004fea000383ffff */
[----:B------:R-:W-:Y:S05]  /*9170*/  BRA `(.L_x_132) ;  /* 0xffffff9800307947 */ /* 0x000fea000383ffff */
.L_x_48:
[----:B-1----:R1:W2:Y:S02]  /*9180*/  SYNCS.PHASECHK.TRANS64.TRYWAIT P0, [R2+URZ+0xd0], R5 ;  /* 0x0000d005020075a7 */ /* 0x0022a400080011ff */
[----:B--2---:R-:W-:Y:S05]  /*9190*/  @!P0 NANOSLEEP.SYNCS 0x989680 ;  /* 0x009896800000895d */ /* 0x004fea0003900000 */
[----:B------:R-:W2:Y:S02]  /*91a0*/  @!P0 SYNCS.PHASECHK.TRANS64 P0, [R2+URZ+0xd0], R5 ;  /* 0x0000d005020085a7 */ /* 0x000ea400080010ff */
[----:B--2---:R-:W-:Y:S05]  /*91b0*/  @!P0 BRA `(.L_x_48) ;  /* 0xfffffffc00f08947 */ /* 0x004fea000383ffff */
[----:B------:R-:W-:Y:S05]  /*91c0*/  BRA `(.L_x_133) ;  /* 0xffffff98008c7947 */ /* 0x000fea000383ffff */
.L_x_49:
[----:B------:R-:W-:-:S07]  /*91d0*/  MOV R2, UR4 ;  /* 0x0000000400027c02 */ /* 0x000fce0008000f00 */
.L_x_134:
[----:B-1----:R1:W2:Y:S02]  /*91e0*/  SYNCS.PHASECHK.TRANS64.TRYWAIT P0, [R2+URZ+0x80], R5 ;  /* 0x00008005020075a7 */ /* 0x0022a400080011ff */
[----:B--2---:R-:W-:Y:S05]  /*91f0*/  @!P0 NANOSLEEP.SYNCS 0x989680 ;  /* 0x009896800000895d */ /* 0x004fea0003900000 */
[----:B------:R-:W2:Y:S02]  /*9200*/  @!P0 SYNCS.PHASECHK.TRANS64 P0, [R2+URZ+0x80], R5 ;  /* 0x00008005020085a7 */ /* 0x000ea400080010ff */
[----:B--2---:R-:W-:Y:S05]  /*9210*/  @!P0 BRA `(.L_x_134) ;  /* 0xfffffffc00f08947 */ /* 0x004fea000383ffff */
[----:B------:R-:W-:Y:S05]  /*9220*/  BRA `(.L_x_135) ;  /* 0xffffff98009c7947 */ /* 0x000fea000383ffff */
.L_x_50:
[----:B-1----:R1:W2:Y:S02]  /*9230*/  SYNCS.PHASECHK.TRANS64.TRYWAIT P1, [R2+URZ+0x70], R5 ;  /* 0x00007005020075a7 */ /* 0x0022a400080211ff */
[----:B--2---:R-:W-:Y:S05]  /*9240*/  @!P1 NANOSLEEP.SYNCS 0x989680 ;  /* 0x009896800000995d */ /* 0x004fea0003900000 */
[----:B------:R-:W2:Y:S02]  /*9250*/  @!P1 SYNCS.PHASECHK.TRANS64 P1, [R2+URZ+0x70], R5 ;  /* 0x00007005020095a7 */ /* 0x000ea400080210ff */
[----:B--2---:R-:W-:Y:S05]  /*9260*/  @!P1 BRA `(.L_x_50) ;  /* 0xfffffffc00f09947 */ /* 0x004fea000383ffff */
[----:B------:R-:W-:Y:S05]  /*9270*/  BRA `(.L_x_136) ;  /* 0xffffff9800cc7947 */ /* 0x000fea000383ffff */
.L_x_53:
[----:B------:R-:W-:-:S07]  /*9280*/  MOV R0, UR4 ;  /* 0x0000000400007c02 */ /* 0x000fce0008000f00 */
.L_x_137:
[----:B-1----:R1:W2:Y:S02]  /*9290*/  SYNCS.PHASECHK.TRANS64.TRYWAIT P0, [R0+URZ+0x80], R3 ;  /* 0x00008003000075a7 */ /* 0x0022a400080011ff */
[----:B--2---:R-:W-:Y:S05]  /*92a0*/  @!P0 NANOSLEEP.SYNCS 0x989680 ;  /* 0x009896800000895d */ /* 0x004fea0003900000 */
[----:B------:R-:W2:Y:S02]  /*92b0*/  @!P0 SYNCS.PHASECHK.TRANS64 P0, [R0+URZ+0x80], R3 ;  /* 0x00008003000085a7 */ /* 0x000ea400080010ff */
[----:B--2---:R-:W-:Y:S05]  /*92c0*/  @!P0 BRA `(.L_x_137) ;  /* 0xfffffffc00f08947 */ /* 0x004fea000383ffff */
[----:B------:R-:W-:Y:S05]  /*92d0*/  BRA `(.L_x_52) ;  /* 0xffffff9c00207947 */ /* 0x000fea000383ffff */
.L_x_62:
[----:B-1----:R-:W-:-:S04]  /*92e0*/  MOV R0, UR5 ;  /* 0x0000000500007c02 */ /* 0x002fc80008000f00 */
[----:B------:R1:W2:Y:S03]  /*92f0*/  SYNCS.PHASECHK.TRANS64.TRYWAIT P0, [R0+URZ+0x8], R7 ;  /* 0x00000807000075a7 */ /* 0x0002a600080011ff */
[----:B--2---:R-:W-:Y:S05]  /*9300*/  @!P0 NANOSLEEP.SYNCS 0x989680 ;  /* 0x009896800000895d */ /* 0x004fea0003900000 */
[----:B------:R-:W2:Y:S02]  /*9310*/  @!P0 SYNCS.PHASECHK.TRANS64 P0, [R0+URZ+0x8], R7 ;  /* 0x00000807000085a7 */ /* 0x000ea400080010ff */
[----:B--2---:R-:W-:Y:S05]  /*9320*/  @!P0 BRA `(.L_x_62) ;  /* 0xfffffffc00ec8947 */ /* 0x004fea000383ffff */
[----:B------:R-:W-:Y:S05]  /*9330*/  BRA `(.L_x_61) ;  /* 0xffffff9c00d47947 */ /* 0x000fea000383ffff */
.L_x_64:
[----:B------:R-:W-:Y:S01]  /*9340*/  BSSY B0, `(.L_x_138) ;  /* 0x0000006000007945 */ /* 0x000fe20003800000 */
[----:B------:R-:W-:-:S07]  /*9350*/  MOV R15, 0xffffffff ;  /* 0xffffffff000f7802 */ /* 0x000fce0000000f00 */
[----:B-1---5:R-:W-:Y:S05]  /*9360*/  WARPSYNC.COLLECTIVE R15, `(.L_x_139) ;  /* 0x000000000f0c7348 */ /* 0x022fea0003c00000 */
[----:B------:R-:W-:Y:S02]  /*9370*/  ELECT P6, UR79, PT ;  /* 0x00000000004f782f */ /* 0x000fe400038c0000 */
[----:B------:R-:W-:Y:S01]  /*9380*/  MOV R14, UR79 ;  /* 0x0000004f000e7c02 */ /* 0x000fe20008000f00 */
[----:B-1---5:R-:W-:Y:S10]  /*9390*/  ENDCOLLECTIVE ;  /* 0x000000000000791b */ /* 0x022ff40003800000 */
.L_x_139:
[----:B------:R-:W-:Y:S05]  /*93a0*/  BSYNC B0 ;  /* 0x0000000000007941 */ /* 0x000fea0003800000 */
.L_x_138:
[----:B------:R-:W-:Y:S01]  /*93b0*/  PLOP3.LUT P0, PT, P6, PT, PT, 0x80, 0x8 ;  /* 0x000000000008781c */ /* 0x000fe2000370f070 */
[----:B------:R-:W-:-:S12]  /*93c0*/  BRA `(.L_x_140) ;  /* 0xffffffa000007947 */ /* 0x000fd8000383ffff */
.L_x_66:
[----:B-1----:R-:W-:-:S04]  /*93d0*/  MOV R0, UR5 ;  /* 0x0000000500007c02 */ /* 0x002fc80008000f00 */
[----:B------:R1:W2:Y:S03]  /*93e0*/  SYNCS.PHASECHK.TRANS64.TRYWAIT P0, [R0+URZ+0x8], R5 ;  /* 0x00000805000075a7 */ /* 0x0002a600080011ff */
[----:B--2---:R-:W-:Y:S05]  /*93f0*/  @!P0 NANOSLEEP.SYNCS 0x989680 ;  /* 0x009896800000895d */ /* 0x004fea0003900000 */
[----:B------:R-:W2:Y:S02]  /*9400*/  @!P0 SYNCS.PHASECHK.TRANS64 P0, [R0+URZ+0x8], R5 ;  /* 0x00000805000085a7 */ /* 0x000ea400080010ff */
[----:B--2---:R-:W-:Y:S05]  /*9410*/  @!P0 BRA `(.L_x_66) ;  /* 0xfffffffc00ec8947 */ /* 0x004fea000383ffff */
[----:B------:R-:W-:Y:S05]  /*9420*/  BRA `(.L_x_65) ;  /* 0xffffffa000047947 */ /* 0x000fea000383ffff */
.L_x_67:
[----:B-1----:R1:W2:Y:S02]  /*9430*/  SYNCS.PHASECHK.TRANS64.TRYWAIT P0, [R0+URZ+0x70], R5 ;  /* 0x00007005000075a7 */ /* 0x0022a400080011ff */
[----:B--2---:R-:W-:Y:S05]  /*9440*/  @!P0 NANOSLEEP.SYNCS 0x989680 ;  /* 0x009896800000895d */ /* 0x004fea0003900000 */
[----:B------:R-:W2:Y:S02]  /*9450*/  @!P0 SYNCS.PHASECHK.TRANS64 P0, [R0+URZ+0x70], R5 ;  /* 0x00007005000085a7 */ /* 0x000ea400080010ff */
[----:B--2---:R-:W-:Y:S05]  /*9460*/  @!P0 BRA `(.L_x_67) ;  /* 0xfffffffc00f08947 */ /* 0x004fea000383ffff */
[----:B------:R-:W-:Y:S05]  /*9470*/  BRA `(.L_x_141) ;  /* 0xffffffa000e07947 */ /* 0x000fea000383ffff */
.L_x_69:
[----:B------:R-:W-:-:S07]  /*9480*/  MOV R0, UR23 ;  /* 0x0000001700007c02 */ /* 0x000fce0008000f00 */
.L_x_142:
[----:B-1----:R1:W2:Y:S02]  /*9490*/  SYNCS.PHASECHK.TRANS64.TRYWAIT P0, [R0+URZ+0xb0], R5 ;  /* 0x0000b005000075a7 */ /* 0x0022a400080011ff */
[----:B--2---:R-:W-:Y:S05]  /*94a0*/  @!P0 NANOSLEEP.SYNCS 0x989680 ;  /* 0x009896800000895d */ /* 0x004fea0003900000 */
[----:B------:R-:W2:Y:S02]  /*94b0*/  @!P0 SYNCS.PHASECHK.TRANS64 P0, [R0+URZ+0xb0], R5 ;  /* 0x0000b005000085a7 */ /* 0x000ea400080010ff */
[----:B--2---:R-:W-:Y:S05]  /*94c0*/  @!P0 BRA `(.L_x_142) ;  /* 0xfffffffc00f08947 */ /* 0x004fea000383ffff */
[----:B------:R-:W-:Y:S05]  /*94d0*/  BRA `(.L_x_143) ;  /* 0xffffffa4002c7947 */ /* 0x000fea000383ffff */
.L_x_72:
[----:B------:R-:W-:Y:S07]  /*94e0*/  MOV R0, UR5 ;  /* 0x0000000500007c02 */ /* 0x000fee0008000f00 */
.L_x_144:
[----:B-1----:R1:W2:Y:S02]  /*94f0*/  SYNCS.PHASECHK.TRANS64.TRYWAIT P0, [R0+URZ], R5 ;  /* 0x00000005000075a7 */ /* 0x0022a400080011ff */
[----:B--2---:R-:W-:Y:S05]  /*9500*/  @!P0 NANOSLEEP.SYNCS 0x989680 ;  /* 0x009896800000895d */ /* 0x004fea0003900000 */
[----:B------:R-:W2:Y:S02]  /*9510*/  @!P0 SYNCS.PHASECHK.TRANS64 P0, [R0+URZ], R5 ;  /* 0x00000005000085a7 */ /* 0x000ea400080010ff */
[----:B--2---:R-:W-:Y:S05]  /*9520*/  @!P0 BRA `(.L_x_144) ;  /* 0xfffffffc00f08947 */ /* 0x004fea000383ffff */
[----:B------:R-:W-:Y:S05]  /*9530*/  BRA `(.L_x_71) ;  /* 0xffffffa400407947 */ /* 0x000fea000383ffff */
.L_x_76:
[----:B-1----:R-:W-:-:S07]  /*9540*/  MOV R0, UR4 ;  /* 0x0000000400007c02 */ /* 0x002fce0008000f00 */
.L_x_145:
[----:B-1----:R1:W2:Y:S02]  /*9550*/  SYNCS.PHASECHK.TRANS64.TRYWAIT P0, [R0+URZ], R3 ;  /* 0x00000003000075a7 */ /* 0x0022a400080011ff */
[----:B--2---:R-:W-:Y:S05]  /*9560*/  @!P0 NANOSLEEP.SYNCS 0x989680 ;  /* 0x009896800000895d */ /* 0x004fea0003900000 */
[----:B------:R-:W2:Y:S02]  /*9570*/  @!P0 SYNCS.PHASECHK.TRANS64 P0, [R0+URZ], R3 ;  /* 0x00000003000085a7 */ /* 0x000ea400080010ff */
[----:B--2---:R-:W-:Y:S05]  /*9580*/  @!P0 BRA `(.L_x_145) ;  /* 0xfffffffc00f08947 */ /* 0x004fea000383ffff */
[----:B------:R-:W-:Y:S05]  /*9590*/  BRA `(.L_x_146) ;  /* 0xffffffa8000c7947 */ /* 0x000fea000383ffff */
.L_x_77:
[----:B------:R-:W-:-:S07]  /*95a0*/  MOV R0, UR5 ;  /* 0x0000000500007c02 */ /* 0x000fce0008000f00 */
.L_x_147:
[----:B-1----:R1:W2:Y:S02]  /*95b0*/  SYNCS.PHASECHK.TRANS64.TRYWAIT P0, [R0+URZ], R3 ;  /* 0x00000003000075a7 */ /* 0x0022a400080011ff */
[----:B--2---:R-:W-:Y:S05]  /*95c0*/  @!P0 NANOSLEEP.SYNCS 0x989680 ;  /* 0x009896800000895d */ /* 0x004fea0003900000 */
[----:B------:R-:W2:Y:S02]  /*95d0*/  @!P0 SYNCS.PHASECHK.TRANS64 P0, [R0+URZ], R3 ;  /* 0x00000003000085a7 */ /* 0x000ea400080010ff */
[----:B--2---:R-:W-:Y:S05]  /*95e0*/  @!P0 BRA `(.L_x_147) ;  /* 0xfffffffc00f08947 */ /* 0x004fea000383ffff */
[----:B------:R-:W-:Y:S05]  /*95f0*/  BRA `(.L_x_148) ;  /* 0xffffffa800187947 */ /* 0x000fea000383ffff */
.L_x_78:
[----:B------:R-:W-:-:S07]  /*9600*/  MOV R0, UR5 ;  /* 0x0000000500007c02 */ /* 0x000fce0008000f00 */
.L_x_149:
[----:B-1----:R1:W2:Y:S02]  /*9610*/  SYNCS.PHASECHK.TRANS64.TRYWAIT P0, [R0+URZ], R3 ;  /* 0x00000003000075a7 */ /* 0x0022a400080011ff */
[----:B--2---:R-:W-:Y:S05]  /*9620*/  @!P0 NANOSLEEP.SYNCS 0x989680 ;  /* 0x009896800000895d */ /* 0x004fea0003900000 */
[----:B------:R-:W2:Y:S02]  /*9630*/  @!P0 SYNCS.PHASECHK.TRANS64 P0, [R0+URZ], R3 ;  /* 0x00000003000085a7 */ /* 0x000ea400080010ff */
[----:B--2---:R-:W-:Y:S05]  /*9640*/  @!P0 BRA `(.L_x_149) ;  /* 0xfffffffc00f08947 */ /* 0x004fea000383ffff */
[----:B------:R-:W-:Y:S05]  /*9650*/  BRA `(.L_x_150) ;  /* 0xffffffa800247947 */ /* 0x000fea000383ffff */
.L_x_81:
[----:B------:R-:W-:-:S07]  /*9660*/  MOV R0, UR17 ;  /* 0x0000001100007c02 */ /* 0x000fce0008000f00 */
.L_x_151:
[----:B-1----:R1:W2:Y:S02]  /*9670*/  SYNCS.PHASECHK.TRANS64.TRYWAIT P1, [R0+URZ+0xf0], R3 ;  /* 0x0000f003000075a7 */ /* 0x0022a400080211ff */
[----:B--2---:R-:W-:Y:S05]  /*9680*/  @!P1 NANOSLEEP.SYNCS 0x989680 ;  /* 0x009896800000995d */ /* 0x004fea0003900000 */
[----:B------:R-:W2:Y:S02]  /*9690*/  @!P1 SYNCS.PHASECHK.TRANS64 P1, [R0+URZ+0xf0], R3 ;  /* 0x0000f003000095a7 */ /* 0x000ea400080210ff */
[----:B--2---:R-:W-:Y:S05]  /*96a0*/  @!P1 BRA `(.L_x_151) ;  /* 0xfffffffc00f09947 */ /* 0x004fea000383ffff */
[----:B------:R-:W-:Y:S05]  /*96b0*/  BRA `(.L_x_152) ;  /* 0xffffffa800707947 */ /* 0x000fea000383ffff */
.L_x_86:
[----:B--2---:R2:W3:Y:S02]  /*96c0*/  SYNCS.PHASECHK.TRANS64.TRYWAIT P0, [R12+URZ+0x70], R9 ;  /* 0x000070090c0075a7 */ /* 0x0044e400080011ff */
[----:B---3--:R-:W-:Y:S05]  /*96d0*/  @!P0 NANOSLEEP.SYNCS 0x989680 ;  /* 0x009896800000895d */ /* 0x008fea0003900000 */
[----:B------:R-:W3:Y:S02]  /*96e0*/  @!P0 SYNCS.PHASECHK.TRANS64 P0, [R12+URZ+0x70], R9 ;  /* 0x000070090c0085a7 */ /* 0x000ee400080010ff */
[----:B---3--:R-:W-:Y:S05]  /*96f0*/  @!P0 BRA `(.L_x_86) ;  /* 0xfffffffc00f08947 */ /* 0x008fea000383ffff */
[----:B------:R-:W-:Y:S05]  /*9700*/  BRA `(.L_x_153) ;  /* 0xffffffac00907947 */ /* 0x000fea000383ffff */
.L_x_89:
[----:B------:R-:W-:Y:S07]  /*9710*/  MOV R0, UR21 ;  /* 0x0000001500007c02 */ /* 0x000fee0008000f00 */
.L_x_154:
[----:B--2---:R2:W3:Y:S02]  /*9720*/  SYNCS.PHASECHK.TRANS64.TRYWAIT P2, [R0+URZ+0x68], R11 ;  /* 0x0000680b000075a7 */ /* 0x0044e400080411ff */
[----:B---3--:R-:W-:Y:S05]  /*9730*/  @!P2 NANOSLEEP.SYNCS 0x989680 ;  /* 0x009896800000a95d */ /* 0x008fea0003900000 */
[----:B------:R-:W3:Y:S02]  /*9740*/  @!P2 SYNCS.PHASECHK.TRANS64 P2, [R0+URZ+0x68], R11 ;  /* 0x0000680b0000a5a7 */ /* 0x000ee400080410ff */
[----:B---3--:R-:W-:Y:S05]  /*9750*/  @!P2 BRA `(.L_x_154) ;  /* 0xfffffffc00f0a947 */ /* 0x008fea000383ffff */
[----:B------:R-:W-:Y:S05]  /*9760*/  BRA `(.L_x_88) ;  /* 0xffffffb000f87947 */ /* 0x000fea000383ffff */
.L_x_92:
[----:B--2---:R-:W-:Y:S07]  /*9770*/  MOV R0, UR21 ;  /* 0x0000001500007c02 */ /* 0x004fee0008000f00 */
.L_x_155:
[----:B--2---:R2:W3:Y:S02]  /*9780*/  SYNCS.PHASECHK.TRANS64.TRYWAIT P0, [R0+URZ+0x50], R9 ;  /* 0x00005009000075a7 */ /* 0x0044e400080011ff */
[----:B---3--:R-:W-:Y:S05]  /*9790*/  @!P0 NANOSLEEP.SYNCS 0x989680 ;  /* 0x009896800000895d */ /* 0x008fea0003900000 */
[----:B------:R-:W3:Y:S02]  /*97a0*/  @!P0 SYNCS.PHASECHK.TRANS64 P0, [R0+URZ+0x50], R9 ;  /* 0x00005009000085a7 */ /* 0x000ee400080010ff */
[----:B---3--:R-:W-:Y:S05]  /*97b0*/  @!P0 BRA `(.L_x_155) ;  /* 0xfffffffc00f08947 */ /* 0x008fea000383ffff */
[----:B------:R-:W-:Y:S05]  /*97c0*/  BRA `(.L_x_156) ;  /* 0xffffffb400547947 */ /* 0x000fea000383ffff */
.L_x_93:
[----:B------:R-:W-:Y:S07]  /*97d0*/  MOV R0, UR21 ;  /* 0x0000001500007c02 */ /* 0x000fee0008000f00 */
.L_x_157:
[----:B--2---:R2:W3:Y:S02]  /*97e0*/  SYNCS.PHASECHK.TRANS64.TRYWAIT P0, [R0+URZ+0x58], R9 ;  /* 0x00005809000075a7 */ /* 0x0044e400080011ff */
[----:B---3--:R-:W-:Y:S05]  /*97f0*/  @!P0 NANOSLEEP.SYNCS 0x989680 ;  /* 0x009896800000895d */ /* 0x008fea0003900000 */
[----:B------:R-:W3:Y:S02]  /*9800*/  @!P0 SYNCS.PHASECHK.TRANS64 P0, [R0+URZ+0x58], R9 ;  /* 0x00005809000085a7 */ /* 0x000ee400080010ff */
[----:B---3--:R-:W-:Y:S05]  /*9810*/  @!P0 BRA `(.L_x_157) ;  /* 0xfffffffc00f08947 */ /* 0x008fea000383ffff */
[----:B------:R-:W-:Y:S05]  /*9820*/  BRA `(.L_x_158) ;  /* 0xffffffb400907947 */ /* 0x000fea000383ffff */
.L_x_95:
[----:B------:R-:W-:-:S07]  /*9830*/  MOV R0, UR21 ;  /* 0x0000001500007c02 */ /* 0x000fce0008000f00 */
.L_x_159:
[----:B---3--:R3:W4:Y:S02]  /*9840*/  SYNCS.PHASECHK.TRANS64.TRYWAIT P0, [R0+URZ+0x50], R3 ;  /* 0x00005003000075a7 */ /* 0x00872400080011ff */
[----:B----4-:R-:W-:Y:S05]  /*9850*/  @!P0 NANOSLEEP.SYNCS 0x989680 ;  /* 0x009896800000895d */ /* 0x010fea0003900000 */
[----:B------:R-:W4:Y:S02]  /*9860*/  @!P0 SYNCS.PHASECHK.TRANS64 P0, [R0+URZ+0x50], R3 ;  /* 0x00005003000085a7 */ /* 0x000f2400080010ff */
[----:B----4-:R-:W-:Y:S05]  /*9870*/  @!P0 BRA `(.L_x_159) ;  /* 0xfffffffc00f08947 */ /* 0x010fea000383ffff */
[----:B------:R-:W-:Y:S05]  /*9880*/  BRA `(.L_x_160) ;  /* 0xffffffb800047947 */ /* 0x000fea000383ffff */
.L_x_97:
[----:B-1----:R1:W2:Y:S02]  /*9890*/  SYNCS.PHASECHK.TRANS64.TRYWAIT P0, [R3+URZ+0x70], R0 ;  /* 0x00007000030075a7 */ /* 0x0022a400080011ff */
[----:B--2---:R-:W-:Y:S05]  /*98a0*/  @!P0 NANOSLEEP.SYNCS 0x989680 ;  /* 0x009896800000895d */ /* 0x004fea0003900000 */
[----:B------:R-:W2:Y:S02]  /*98b0*/  @!P0 SYNCS.PHASECHK.TRANS64 P0, [R3+URZ+0x70], R0 ;  /* 0x00007000030085a7 */ /* 0x000ea400080010ff */
[----:B--2---:R-:W-:Y:S05]  /*98c0*/  @!P0 BRA `(.L_x_97) ;  /* 0xfffffffc00f08947 */ /* 0x004fea000383ffff */
[----:B------:R-:W-:Y:S05]  /*98d0*/  BRA `(.L_x_161) ;  /* 0xffffffb800c07947 */ /* 0x000fea000383ffff */
.L_x_108:
[----:B-1----:R1:W2:Y:S02]  /*98e0*/  SYNCS.PHASECHK.TRANS64.TRYWAIT P1, [R3+URZ+0x40], R0 ;  /* 0x00004000030075a7 */ /* 0x0022a400080211ff */
[----:B--2---:R-:W-:Y:S05]  /*98f0*/  @!P1 NANOSLEEP.SYNCS 0x989680 ;  /* 0x009896800000995d */ /* 0x004fea0003900000 */
[----:B------:R-:W2:Y:S02]  /*9900*/  @!P1 SYNCS.PHASECHK.TRANS64 P1, [R3+URZ+0x40], R0 ;  /* 0x00004000030095a7 */ /* 0x000ea400080210ff */
[----:B--2---:R-:W-:Y:S05]  /*9910*/  @!P1 BRA `(.L_x_108) ;  /* 0xfffffffc00f09947 */ /* 0x004fea000383ffff */
[----:B------:R-:W-:Y:S05]  /*9920*/  BRA `(.L_x_107) ;  /* 0xffffffc800407947 */ /* 0x000fea000383ffff */
.L_x_110:
[----:B-1----:R1:W4:Y:S02]  /*9930*/  SYNCS.PHASECHK.TRANS64.TRYWAIT P0, [R144+URZ+0x90], R5 ;  /* 0x00009005900075a7 */ /* 0x00232400080011ff */
[----:B----4-:R-:W-:Y:S05]  /*9940*/  @!P0 NANOSLEEP.SYNCS 0x989680 ;  /* 0x009896800000895d */ /* 0x010fea0003900000 */
[----:B------:R-:W4:Y:S02]  /*9950*/  @!P0 SYNCS.PHASECHK.TRANS64 P0, [R144+URZ+0x90], R5 ;  /* 0x00009005900085a7 */ /* 0x000f2400080010ff */
[----:B----4-:R-:W-:Y:S05]  /*9960*/  @!P0 BRA `(.L_x_110) ;  /* 0xfffffffc00f08947 */ /* 0x010fea000383ffff */
[----:B------:R-:W-:Y:S05]  /*9970*/  BRA `(.L_x_109) ;  /* 0xffffffc8009c7947 */ /* 0x000fea000383ffff */
.L_x_118:
[----:B--2---:R2:W3:Y:S02]  /*9980*/  SYNCS.PHASECHK.TRANS64.TRYWAIT P0, [R114+URZ+0x40], R3 ;  /* 0x00004003720075a7 */ /* 0x0044e400080011ff */
[----:B---3--:R-:W-:Y:S05]  /*9990*/  @!P0 NANOSLEEP.SYNCS 0x989680 ;  /* 0x009896800000895d */ /* 0x008fea0003900000 */
[----:B------:R-:W3:Y:S02]  /*99a0*/  @!P0 SYNCS.PHASECHK.TRANS64 P0, [R114+URZ+0x40], R3 ;  /* 0x00004003720085a7 */ /* 0x000ee400080010ff */
[----:B---3--:R-:W-:Y:S05]  /*99b0*/  @!P0 BRA `(.L_x_118) ;  /* 0xfffffffc00f08947 */ /* 0x008fea000383ffff */
[----:B------:R-:W-:Y:S05]  /*99c0*/  BRA `(.L_x_117) ;  /* 0xffffffdc00a07947 */ /* 0x000fea000383ffff */
        .weak           $__internal_0_$__cuda_sm10x_tcgen05_guardrail_trap_col_being_dealloced_not_returned_by_alloc
        .type           $__internal_0_$__cuda_sm10x_tcgen05_guardrail_trap_col_being_dealloced_not_returned_by_alloc,@function
        .size           $__internal_0_$__cuda_sm10x_tcgen05_guardrail_trap_col_being_dealloced_not_returned_by_alloc,($__internal_1_$__cuda_sm10x_tcgen05_guardrail_trap_phase_invalid_during_alloc - $__internal_0_$__cuda_sm10x_tcgen05_guardrail_trap_col_being_dealloced_not_returned_by_alloc)
$__internal_0_$__cuda_sm10x_tcgen05_guardrail_trap_col_being_dealloced_not_returned_by_alloc:
[----:B------:R-:W-:Y:S05]  /*99d0*/  BPT.TRAP 0x1 ;  /* 0x000000040000795c */ /* 0x000fea0000300000 */
[----:B------:R-:W-:-:S04]  /*99e0*/  HFMA2 R3, -RZ, RZ, 0, 0 ;  /* 0x00000000ff037431 */ /* 0x000fc800000001ff */
[----:B------:R-:W-:Y:S05]  /*99f0*/  RET.REL.NODEC R2 `(_ZN7cutlass13device_kernelINS_4gemm6kernel13GemmUniversalIN4cute5tupleIJiiiiEEENS1_10collective13CollectiveMmaINS1_35MainloopSm100TmaUmmaWarpSpecializedILi4ELi2ELi4ENS5_IJNS4_1CILi2EEESB_NSA_ILi1EEEEEEEENS5_IJNSA_ILi256EEENSA_ILi128EEENSA_ILi64EEEEEEaNS5_IJlSC_lEEEaSJ_NS4_8TiledMMAINS4_8MMA_AtomIJNS4_21SM100_MMA_S8_2x1SM_SSIaaiLi256ELi128ELNS4_4UMMA5MajorE0ELSO_0ELNSN_8SaturateE0EEEEEENS4_6LayoutINS5_IJSC_SC_SC_EEENS5_IJNSA_ILi0EEESU_SU_EEEEENS5_IJNS4_10UnderscoreESX_SX_EEEEENS4_28SM100_TMA_2SM_LOAD_MULTICASTENS4_14ComposedLayoutINS4_7SwizzleILi2ELi4ELi3EEENS4_18smem_ptr_flag_bitsILi8EEENSS_INS5_IJNSA_ILi8EEESH_EEENS5_IJSH_SC_EEEEEEEvNS4_8identityENS4_18SM100_TMA_2SM_LOADES1A_vS1B_EENS_8epilogue10collective18CollectiveEpilogueINS1E_23Sm100TmaWarpSpecializedILi2ELi2ELi64ELb0ELb0EEEJNS5_IJSG_SG_SH_EEENS5_IJNSS_ISG_SC_EENSS_ISH_SC_EEEEEaSJ_aSJ_NS1E_6fusion15FusionCallbacksIS1I_NS1N_17LinearCombinationIaiaiLNS_15FloatRoundStyleE2EEES1J_S1M_JEEENS4_5SM1004TMEM4LOAD26SM100_TMEM_LOAD_32dp32b64xENS4_13SM90_TMA_LOADES1A_NS4_39AutoVectorizingCopyWithAssumedAlignmentILi128EEENS4_14SM90_TMA_STOREES1A_S1Z_S1Z_EEEvvEEEEvNT_6ParamsE) ;  /* 0xffffff6402807950 */ /* 0x000fea0003c3ffff */
        .weak           $__internal_1_$__cuda_sm10x_tcgen05_guardrail_trap_phase_invalid_during_alloc
        .type           $__internal_1_$__cuda_sm10x_tcgen05_guardrail_trap_phase_invalid_during_alloc,@function
        .size           $__internal_1_$__cuda_sm10x_tcgen05_guardrail_trap_phase_invalid_during_alloc,($__internal_2_$__cuda_sm10x_tcgen05_guardrail_trap_unallocated_columns_being_dealloced - $__internal_1_$__cuda_sm10x_tcgen05_guardrail_trap_phase_invalid_during_alloc)
$__internal_1_$__cuda_sm10x_tcgen05_guardrail_trap_phase_invalid_during_alloc:
[----:B------:R-:W-:Y:S05]  /*9a00*/  BPT.TRAP 0x1 ;  /* 0x000000040000795c */ /* 0x000fea0000300000 */
[----:B------:R-:W-:-:S04]  /*9a10*/  MOV R5, 0x0 ;  /* 0x0000000000057802 */ /* 0x000fc80000000f00 */
[----:B------:R-:W-:Y:S05]  /*9a20*/  RET.REL.NODEC R4 `(_ZN7cutlass13device_kernelINS_4gemm6kernel13GemmUniversalIN4cute5tupleIJiiiiEEENS1_10collective13CollectiveMmaINS1_35MainloopSm100TmaUmmaWarpSpecializedILi4ELi2ELi4ENS5_IJNS4_1CILi2EEESB_NSA_ILi1EEEEEEEENS5_IJNSA_ILi256EEENSA_ILi128EEENSA_ILi64EEEEEEaNS5_IJlSC_lEEEaSJ_NS4_8TiledMMAINS4_8MMA_AtomIJNS4_21SM100_MMA_S8_2x1SM_SSIaaiLi256ELi128ELNS4_4UMMA5MajorE0ELSO_0ELNSN_8SaturateE0EEEEEENS4_6LayoutINS5_IJSC_SC_SC_EEENS5_IJNSA_ILi0EEESU_SU_EEEEENS5_IJNS4_10UnderscoreESX_SX_EEEEENS4_28SM100_TMA_2SM_LOAD_MULTICASTENS4_14ComposedLayoutINS4_7SwizzleILi2ELi4ELi3EEENS4_18smem_ptr_flag_bitsILi8EEENSS_INS5_IJNSA_ILi8EEESH_EEENS5_IJSH_SC_EEEEEEEvNS4_8identityENS4_18SM100_TMA_2SM_LOADES1A_vS1B_EENS_8epilogue10collective18CollectiveEpilogueINS1E_23Sm100TmaWarpSpecializedILi2ELi2ELi64ELb0ELb0EEEJNS5_IJSG_SG_SH_EEENS5_IJNSS_ISG_SC_EENSS_ISH_SC_EEEEEaSJ_aSJ_NS1E_6fusion15FusionCallbacksIS1I_NS1N_17LinearCombinationIaiaiLNS_15FloatRoundStyleE2EEES1J_S1M_JEEENS4_5SM1004TMEM4LOAD26SM100_TMEM_LOAD_32dp32b64xENS4_13SM90_TMA_LOADES1A_NS4_39AutoVectorizingCopyWithAssumedAlignmentILi128EEENS4_14SM90_TMA_STOREES1A_S1Z_S1Z_EEEvvEEEEvNT_6ParamsE) ;  /* 0xffffff6404747950 */ /* 0x000fea0003c3ffff */
        .weak           $__internal_2_$__cuda_sm10x_tcgen05_guardrail_trap_unallocated_columns_being_dealloced
        .type           $__internal_2_$__cuda_sm10x_tcgen05_guardrail_trap_unallocated_columns_being_dealloced,@function
        .size           $__internal_2_$__cuda_sm10x_tcgen05_guardrail_trap_unallocated_columns_being_dealloced,(.L_x_163 - $__internal_2_$__cuda_sm10x_tcgen05_guardrail_trap_unallocated_columns_being_dealloced)
$__internal_2_$__cuda_sm10x_tcgen05_guardrail_trap_unallocated_columns_being_dealloced:
[----:B------:R-:W-:Y:S05]  /*9a30*/  BPT.TRAP 0x1 ;  /* 0x000000040000795c */ /* 0x000fea0000300000 */
[----:B------:R-:W-:-:S04]  /*9a40*/  HFMA2 R3, -RZ, RZ, 0, 0 ;  /* 0x00000000ff037431 */ /* 0x000fc800000001ff */
[----:B------:R-:W-:Y:S05]  /*9a50*/  RET.REL.NODEC R2 `(_ZN7cutlass13device_kernelINS_4gemm6kernel13GemmUniversalIN4cute5tupleIJiiiiEEENS1_10collective13CollectiveMmaINS1_35MainloopSm100TmaUmmaWarpSpecializedILi4ELi2ELi4ENS5_IJNS4_1CILi2EEESB_NSA_ILi1EEEEEEEENS5_IJNSA_ILi256EEENSA_ILi128EEENSA_ILi64EEEEEEaNS5_IJlSC_lEEEaSJ_NS4_8TiledMMAINS4_8MMA_AtomIJNS4_21SM100_MMA_S8_2x1SM_SSIaaiLi256ELi128ELNS4_4UMMA5MajorE0ELSO_0ELNSN_8SaturateE0EEEEEENS4_6LayoutINS5_IJSC_SC_SC_EEENS5_IJNSA_ILi0EEESU_SU_EEEEENS5_IJNS4_10UnderscoreESX_SX_EEEEENS4_28SM100_TMA_2SM_LOAD_MULTICASTENS4_14ComposedLayoutINS4_7SwizzleILi2ELi4ELi3EEENS4_18smem_ptr_flag_bitsILi8EEENSS_INS5_IJNSA_ILi8EEESH_EEENS5_IJSH_SC_EEEEEEEvNS4_8identityENS4_18SM100_TMA_2SM_LOADES1A_vS1B_EENS_8epilogue10collective18CollectiveEpilogueINS1E_23Sm100TmaWarpSpecializedILi2ELi2ELi64ELb0ELb0EEEJNS5_IJSG_SG_SH_EEENS5_IJNSS_ISG_SC_EENSS_ISH_SC_EEEEEaSJ_aSJ_NS1E_6fusion15FusionCallbacksIS1I_NS1N_17LinearCombinationIaiaiLNS_15FloatRoundStyleE2EEES1J_S1M_JEEENS4_5SM1004TMEM4LOAD26SM100_TMEM_LOAD_32dp32b64xENS4_13SM90_TMA_LOADES1A_NS4_39AutoVectorizingCopyWithAssumedAlignmentILi128EEENS4_14SM90_TMA_STOREES1A_S1Z_S1Z_EEEvvEEEEvNT_6ParamsE) ;  /* 0xffffff6402687950 */ /* 0x000fea0003c3ffff */
.L_x_162:
[----:B------:R-:W-:-:S00]  /*9a60*/  BRA `(.L_x_162) ;  /* 0xfffffffc00fc7947 */ /* 0x000fc0000383ffff */
[----:B------:R-:W-:-:S00]  /*9a70*/  NOP ;  /* 0x0000000000007918 */ /* 0x000fc00000000000 */
        /* <DEDUP_REMOVED lines=8> */
.L_x_163:


//--------------------- .nv.global.init           --------------------------
	.section	.nv.global.init,"aw",@progbits
.nv.global.init:
	.type		$str$27,@object
	.size		$str$27,($str$28 - $str$27)
$str$27:
        /*0000*/ 	.byte	0x28, 0x61, 0x64, 0x64, 0x72, 0x65, 0x73, 0x73, 0x20, 0x26, 0x20, 0x6d, 0x61, 0x73, 0x6b, 0x29
        /*0010*/ 	.byte	0x20, 0x3d, 0x3d, 0x20, 0x30, 0x00
	.type		$str$28,@object
	.size		$str$28,($str$26 - $str$28)
$str$28:
        /*0016*/ 	.byte	0x2f, 0x74, 0x6d, 0x70, 0x2f, 0x63, 0x75, 0x74, 0x6c, 0x61, 0x73, 0x73, 0x5f, 0x73, 0x77, 0x65
        /*0026*/ 	.byte	0x65, 0x70, 0x5f, 0x73, 0x72, 0x63, 0x2f, 0x69, 0x6e, 0x63, 0x6c, 0x75, 0x64, 0x65, 0x2f, 0x63
        /*0036*/ 	.byte	0x75, 0x74, 0x65, 0x2f, 0x70, 0x6f, 0x69, 0x6e, 0x74, 0x65, 0x72, 0x5f, 0x66, 0x6c, 0x61, 0x67
        /*0046*/ 	.byte	0x67, 0x65, 0x64, 0x2e, 0x68, 0x70, 0x70, 0x00
	.type		$str$26,@object
	.size		$str$26,($str$25 - $str$26)
$str$26:
        /*004e*/ 	.byte	0x2f, 0x74, 0x6d, 0x70, 0x2f, 0x63, 0x75, 0x74, 0x6c, 0x61, 0x73, 0x73, 0x5f, 0x73, 0x77, 0x65
        /*005e*/ 	.byte	0x65, 0x70, 0x5f, 0x73, 0x72, 0x63, 0x2f, 0x69, 0x6e, 0x63, 0x6c, 0x75, 0x64, 0x65, 0x2f, 0x63
        /*006e*/ 	.byte	0x75, 0x74, 0x65, 0x2f, 0x61, 0x74, 0x6f, 0x6d, 0x2f, 0x63, 0x6f, 0x70, 0x79, 0x5f, 0x74, 0x72
        /*007e*/ 	.byte	0x61, 0x69, 0x74, 0x73, 0x5f, 0x73, 0x6d, 0x31, 0x30, 0x30, 0x2e, 0x68, 0x70, 0x70, 0x00
	.type		$str$25,@object
	.size		$str$25,(__unnamed_1 - $str$25)
$str$25:
        /*008d*/ 	.byte	0x28, 0x28, 0x75, 0x69, 0x6e, 0x74, 0x33, 0x32, 0x5f, 0x74, 0x28, 0x74, 0x68, 0x72, 0x65, 0x61
        /*009d*/ 	.byte	0x64, 0x49, 0x64, 0x78, 0x2e, 0x78, 0x29, 0x20, 0x2f, 0x20, 0x33, 0x32, 0x29, 0x20, 0x25, 0x20
        /*00ad*/ 	.byte	0x34, 0x29, 0x20, 0x3d, 0x3d, 0x20, 0x28, 0x28, 0x28, 0x74, 0x6d, 0x65, 0x6d, 0x5f, 0x61, 0x64
        /*00bd*/ 	.byte	0x64, 0x72, 0x20, 0x3e, 0x3e, 0x20, 0x31, 0x36, 0x29, 0x20, 0x2f, 0x20, 0x33, 0x32, 0x29, 0x20
        /*00cd*/ 	.byte	0x25, 0x20, 0x34, 0x29, 0x00
	.type		__unnamed_1,@object
	.size		__unnamed_1,(__unnamed_2 - __unnamed_1)
__unnamed_1:
        /*00d2*/ 	.byte	0x61, 0x75, 0x74, 0x6f, 0x20, 0x63, 0x75, 0x74, 0x65, 0x3a, 0x3a, 0x61, 0x73, 0x5f, 0x70, 0x6f
        /* <DEDUP_REMOVED lines=24> */
        /*0262*/ 	.byte	0x5d, 0x00
	.type		__unnamed_2,@object
	.size		__unnamed_2,(.L_2 - __unnamed_2)
__unnamed_2:
        /* <DEDUP_REMOVED lines=42> */
        /*0504*/ 	.byte	0x43, 0x3c, 0x30, 0x3e, 0x3e, 0x3e, 0x3e, 0x5d, 0x00
.L_2:


//--------------------- .nv.shared._ZN7cutlass13device_kernelINS_4gemm6kernel13GemmUniversalIN4cute5tupleIJiiiiEEENS1_10collective13CollectiveMmaINS1_35MainloopSm100TmaUmmaWarpSpecializedILi4ELi2ELi4ENS5_IJNS4_1CILi2EEESB_NSA_ILi1EEEEEEEENS5_IJNSA_ILi256EEENSA_ILi128EEENSA_ILi64EEEEEEaNS5_IJlSC_lEEEaSJ_NS4_8TiledMMAINS4_8MMA_AtomIJNS4_21SM100_MMA_S8_2x1SM_SSIaaiLi256ELi128ELNS4_4UMMA5MajorE0ELSO_0ELNSN_8SaturateE0EEEEEENS4_6LayoutINS5_IJSC_SC_SC_EEENS5_IJNSA_ILi0EEESU_SU_EEEEENS5_IJNS4_10UnderscoreESX_SX_EEEEENS4_28SM100_TMA_2SM_LOAD_MULTICASTENS4_14ComposedLayoutINS4_7SwizzleILi2ELi4ELi3EEENS4_18smem_ptr_flag_bitsILi8EEENSS_INS5_IJNSA_ILi8EEESH_EEENS5_IJSH_SC_EEEEEEEvNS4_8identityENS4_18SM100_TMA_2SM_LOADES1A_vS1B_EENS_8epilogue10collective18CollectiveEpilogueINS1E_23Sm100TmaWarpSpecializedILi2ELi2ELi64ELb0ELb0EEEJNS5_IJSG_SG_SH_EEENS5_IJNSS_ISG_SC_EENSS_ISH_SC_EEEEEaSJ_aSJ_NS1E_6fusion15FusionCallbacksIS1I_NS1N_17LinearCombinationIaiaiLNS_15FloatRoundStyleE2EEES1J_S1M_JEEENS4_5SM1004TMEM4LOAD26SM100_TMEM_LOAD_32dp32b64xENS4_13SM90_TMA_LOADES1A_NS4_39AutoVectorizingCopyWithAssumedAlignmentILi128EEENS4_14SM90_TMA_STOREES1A_S1Z_S1Z_EEEvvEEEEvNT_6ParamsE --------------------------
	.section	.nv.shared._ZN7cutlass13device_kernelINS_4gemm6kernel13GemmUniversalIN4cute5tupleIJiiiiEEENS1_10collective13CollectiveMmaINS1_35MainloopSm100TmaUmmaWarpSpecializedILi4ELi2ELi4ENS5_IJNS4_1CILi2EEESB_NSA_ILi1EEEEEEEENS5_IJNSA_ILi256EEENSA_ILi128EEENSA_ILi64EEEEEEaNS5_IJlSC_lEEEaSJ_NS4_8TiledMMAINS4_8MMA_AtomIJNS4_21SM100_MMA_S8_2x1SM_SSIaaiLi256ELi128ELNS4_4UMMA5MajorE0ELSO_0ELNSN_8SaturateE0EEEEEENS4_6LayoutINS5_IJSC_SC_SC_EEENS5_IJNSA_ILi0EEESU_SU_EEEEENS5_IJNS4_10UnderscoreESX_SX_EEEEENS4_28SM100_TMA_2SM_LOAD_MULTICASTENS4_14ComposedLayoutINS4_7SwizzleILi2ELi4ELi3EEENS4_18smem_ptr_flag_bitsILi8EEENSS_INS5_IJNSA_ILi8EEESH_EEENS5_IJSH_SC_EEEEEEEvNS4_8identityENS4_18SM100_TMA_2SM_LOADES1A_vS1B_EENS_8epilogue10collective18CollectiveEpilogueINS1E_23Sm100TmaWarpSpecializedILi2ELi2ELi64ELb0ELb0EEEJNS5_IJSG_SG_SH_EEENS5_IJNSS_ISG_SC_EENSS_ISH_SC_EEEEEaSJ_aSJ_NS1E_6fusion15FusionCallbacksIS1I_NS1N_17LinearCombinationIaiaiLNS_15FloatRoundStyleE2EEES1J_S1M_JEEENS4_5SM1004TMEM4LOAD26SM100_TMEM_LOAD_32dp32b64xENS4_13SM90_TMA_LOADES1A_NS4_39AutoVectorizingCopyWithAssumedAlignmentILi128EEENS4_14SM90_TMA_STOREES1A_S1Z_S1Z_EEEvvEEEEvNT_6ParamsE,"aw",@nobits
	.sectionflags	@""
	.align	16
	.zero		1024


//--------------------- .nv.shared.reserved.0     --------------------------
	.section	.nv.shared.reserved.0,"aw",@nobits
	.weak		__nv_reservedSMEM_offset_0_alias
	.size		__nv_reservedSMEM_offset_0_alias, 0, 64
	.other		__nv_reservedSMEM_offset_0_alias,@"STO_CUDA_RESERVED_SHARED STV_DEFAULT"
__nv_reservedSMEM_offset_0_alias:
	.zero		0
.nv.shared.reserved.0:
	.zero		64
	.weak		__nv_reservedSMEM_tcgen05_partition
	.type		__nv_reservedSMEM_tcgen05_partition,@object
	.size		__nv_reservedSMEM_tcgen05_partition,(.L_0 - __nv_reservedSMEM_tcgen05_partition)
__nv_reservedSMEM_tcgen05_partition:
	.zero		32
.L_0:


//--------------------- .nv.global                --------------------------
	.section	.nv.global,"aw",@nobits
.nv.global:
	.type		_ZN39_INTERNAL_226492d6_4_k_cu_422c03b6_99504cute1_E,@object
	.size		_ZN39_INTERNAL_226492d6_4_k_cu_422c03b6_99504cute1_E,(_ZN39_INTERNAL_226492d6_4_k_cu_422c03b6_99504cuda3std3__45__cpo6cbeginE - _ZN39_INTERNAL_226492d6_4_k_cu_422c03b6_99504cute1_E)
_ZN39_INTERNAL_226492d6_4_k_cu_422c03b6_99504cute1_E:
	.zero		1
	.type		_ZN39_INTERNAL_226492d6_4_k_cu_422c03b6_99504cuda3std3__45__cpo6cbeginE,@object
	.size		_ZN39_INTERNAL_226492d6_4_k_cu_422c03b6_99504cuda3std3__45__cpo6cbeginE,(_ZN39_INTERNAL_226492d6_4_k_cu_422c03b6_99504cuda3std3__48in_placeE - _ZN39_INTERNAL_226492d6_4_k_cu_422c03b6_99504cuda3std3__45__cpo6cbeginE)
_ZN39_INTERNAL_226492d6_4_k_cu_422c03b6_99504cuda3std3__45__cpo6cbeginE:
	.zero		1
	.type		_ZN39_INTERNAL_226492d6_4_k_cu_422c03b6_99504cuda3std3__48in_placeE,@object
	.size		_ZN39_INTERNAL_226492d6_4_k_cu_422c03b6_99504cuda3std3__48in_placeE,(_ZN39_INTERNAL_226492d6_4_k_cu_422c03b6_99504cuda3std6ranges3__45__cpo9iter_moveE - _ZN39_INTERNAL_226492d6_4_k_cu_422c03b6_99504cuda3std3__48in_placeE)
_ZN39_INTERNAL_226492d6_4_k_cu_422c03b6_99504cuda3std3__48in_placeE:
	.zero		1
	.type		_ZN39_INTERNAL_226492d6_4_k_cu_422c03b6_99504cuda3std6ranges3__45__cpo9iter_moveE,@object
	.size		_ZN39_INTERNAL_226492d6_4_k_cu_422c03b6_99504cuda3std6ranges3__45__cpo9iter_moveE,(_ZN39_INTERNAL_226492d6_4_k_cu_422c03b6_99504cuda3std3__45__cpo5beginE - _ZN39_INTERNAL_226492d6_4_k_cu_422c03b6_99504cuda3std6ranges3__45__cpo9iter_moveE)
_ZN39_INTERNAL_226492d6_4_k_cu_422c03b6_99504cuda3std6ranges3__45__cpo9iter_moveE:
	.zero		1
	.type		_ZN39_INTERNAL_226492d6_4_k_cu_422c03b6_99504cuda3std3__45__cpo5beginE,@object
	.size		_ZN39_INTERNAL_226492d6_4_k_cu_422c03b6_99504cuda3std3__45__cpo5beginE,(_ZN39_INTERNAL_226492d6_4_k_cu_422c03b6_99504cuda3std3__441_GLOBAL__N__226492d6_4_k_cu_422c03b6_99506ignoreE - _ZN39_INTERNAL_226492d6_4_k_cu_422c03b6_99504cuda3std3__45__cpo5beginE)
_ZN39_INTERNAL_226492d6_4_k_cu_422c03b6_99504cuda3std3__45__cpo5beginE:
	.zero		1
	.type		_ZN39_INTERNAL_226492d6_4_k_cu_422c03b6_99504cuda3std3__441_GLOBAL__N__226492d6_4_k_cu_422c03b6_99506ignoreE,@object
	.size		_ZN39_INTERNAL_226492d6_4_k_cu_422c03b6_99504cuda3std3__441_GLOBAL__N__226492d6_4_k_cu_422c03b6_99506ignoreE,(_ZN39_INTERNAL_226492d6_4_k_cu_422c03b6_99504cute7productE - _ZN39_INTERNAL_226492d6_4_k_cu_422c03b6_99504cuda3std3__441_GLOBAL__N__226492d6_4_k_cu_422c03b6_99506ignoreE)
_ZN39_INTERNAL_226492d6_4_k_cu_422c03b6_99504cuda3std3__441_GLOBAL__N__226492d6_4_k_cu_422c03b6_99506ignoreE:
	.zero		1
	.type		_ZN39_INTERNAL_226492d6_4_k_cu_422c03b6_99504cute7productE,@object
	.size		_ZN39_INTERNAL_226492d6_4_k_cu_422c03b6_99504cute7productE,(_ZN39_INTERNAL_226492d6_4_k_cu_422c03b6_99504cuda3std3__45__cpo3endE - _ZN39_INTERNAL_226492d6_4_k_cu_422c03b6_99504cute7productE)
_ZN39_INTERNAL_226492d6_4_k_cu_422c03b6_99504cute7productE:
	.zero		1
	.type		_ZN39_INTERNAL_226492d6_4_k_cu_422c03b6_99504cuda3std3__45__cpo3endE,@object
	.size		_ZN39_INTERNAL_226492d6_4_k_cu_422c03b6_99504cuda3std3__45__cpo3endE,(_ZN39_INTERNAL_226492d6_4_k_cu_422c03b6_99504cuda3std3__419piecewise_constructE - _ZN39_INTERNAL_226492d6_4_k_cu_422c03b6_99504cuda3std3__45__cpo3endE)
_ZN39_INTERNAL_226492d6_4_k_cu_422c03b6_99504cuda3std3__45__cpo3endE:
	.zero		1
	.type		_ZN39_INTERNAL_226492d6_4_k_cu_422c03b6_99504cuda3std3__419piecewise_constructE,@object
	.size		_ZN39_INTERNAL_226492d6_4_k_cu_422c03b6_99504cuda3std3__419piecewise_constructE,(_ZN39_INTERNAL_226492d6_4_k_cu_422c03b6_99504cuda3std3__45__cpo4cendE - _ZN39_INTERNAL_226492d6_4_k_cu_422c03b6_99504cuda3std3__419piecewise_constructE)
_ZN39_INTERNAL_226492d6_4_k_cu_422c03b6_99504cuda3std3__419piecewise_constructE:
	.zero		1
	.type		_ZN39_INTERNAL_226492d6_4_k_cu_422c03b6_99504cuda3std3__45__cpo4cendE,@object
	.size		_ZN39_INTERNAL_226492d6_4_k_cu_422c03b6_99504cuda3std3__45__cpo4cendE,(_ZN39_INTERNAL_226492d6_4_k_cu_422c03b6_99504cuda3std6ranges3__45__cpo4swapE - _ZN39_INTERNAL_226492d6_4_k_cu_422c03b6_99504cuda3std3__45__cpo4cendE)
_ZN39_INTERNAL_226492d6_4_k_cu_422c03b6_99504cuda3std3__45__cpo4cendE:
	.zero		1
	.type		_ZN39_INTERNAL_226492d6_4_k_cu_422c03b6_99504cuda3std6ranges3__45__cpo4swapE,@object
	.size		_ZN39_INTERNAL_226492d6_4_k_cu_422c03b6_99504cuda3std6ranges3__45__cpo4swapE,(.L_10 - _ZN39_INTERNAL_226492d6_4_k_cu_422c03b6_99504cuda3std6ranges3__45__cpo4swapE)
_ZN39_INTERNAL_226492d6_4_k_cu_422c03b6_99504cuda3std6ranges3__45__cpo4swapE:
	.zero		1
.L_10:


//--------------------- .nv.constant0._ZN7cutlass13device_kernelINS_4gemm6kernel13GemmUniversalIN4cute5tupleIJiiiiEEENS1_10collective13CollectiveMmaINS1_35MainloopSm100TmaUmmaWarpSpecializedILi4ELi2ELi4ENS5_IJNS4_1CILi2EEESB_NSA_ILi1EEEEEEEENS5_IJNSA_ILi256EEENSA_ILi128EEENSA_ILi64EEEEEEaNS5_IJlSC_lEEEaSJ_NS4_8TiledMMAINS4_8MMA_AtomIJNS4_21SM100_MMA_S8_2x1SM_SSIaaiLi256ELi128ELNS4_4UMMA5MajorE0ELSO_0ELNSN_8SaturateE0EEEEEENS4_6LayoutINS5_IJSC_SC_SC_EEENS5_IJNSA_ILi0EEESU_SU_EEEEENS5_IJNS4_10UnderscoreESX_SX_EEEEENS4_28SM100_TMA_2SM_LOAD_MULTICASTENS4_14ComposedLayoutINS4_7SwizzleILi2ELi4ELi3EEENS4_18smem_ptr_flag_bitsILi8EEENSS_INS5_IJNSA_ILi8EEESH_EEENS5_IJSH_SC_EEEEEEEvNS4_8identityENS4_18SM100_TMA_2SM_LOADES1A_vS1B_EENS_8epilogue10collective18CollectiveEpilogueINS1E_23Sm100TmaWarpSpecializedILi2ELi2ELi64ELb0ELb0EEEJNS5_IJSG_SG_SH_EEENS5_IJNSS_ISG_SC_EENSS_ISH_SC_EEEEEaSJ_aSJ_NS1E_6fusion15FusionCallbacksIS1I_NS1N_17LinearCombinationIaiaiLNS_15FloatRoundStyleE2EEES1J_S1M_JEEENS4_5SM1004TMEM4LOAD26SM100_TMEM_LOAD_32dp32b64xENS4_13SM90_TMA_LOADES1A_NS4_39AutoVectorizingCopyWithAssumedAlignmentILi128EEENS4_14SM90_TMA_STOREES1A_S1Z_S1Z_EEEvvEEEEvNT_6ParamsE --------------------------
	.section	.nv.constant0._ZN7cutlass13device_kernelINS_4gemm6kernel13GemmUniversalIN4cute5tupleIJiiiiEEENS1_10collective13CollectiveMmaINS1_35MainloopSm100TmaUmmaWarpSpecializedILi4ELi2ELi4ENS5_IJNS4_1CILi2EEESB_NSA_ILi1EEEEEEEENS5_IJNSA_ILi256EEENSA_ILi128EEENSA_ILi64EEEEEEaNS5_IJlSC_lEEEaSJ_NS4_8TiledMMAINS4_8MMA_AtomIJNS4_21SM100_MMA_S8_2x1SM_SSIaaiLi256ELi128ELNS4_4UMMA5MajorE0ELSO_0ELNSN_8SaturateE0EEEEEENS4_6LayoutINS5_IJSC_SC_SC_EEENS5_IJNSA_ILi0EEESU_SU_EEEEENS5_IJNS4_10UnderscoreESX_SX_EEEEENS4_28SM100_TMA_2SM_LOAD_MULTICASTENS4_14ComposedLayoutINS4_7SwizzleILi2ELi4ELi3EEENS4_18smem_ptr_flag_bitsILi8EEENSS_INS5_IJNSA_ILi8EEESH_EEENS5_IJSH_SC_EEEEEEEvNS4_8identityENS4_18SM100_TMA_2SM_LOADES1A_vS1B_EENS_8epilogue10collective18CollectiveEpilogueINS1E_23Sm100TmaWarpSpecializedILi2ELi2ELi64ELb0ELb0EEEJNS5_IJSG_SG_SH_EEENS5_IJNSS_ISG_SC_EENSS_ISH_SC_EEEEEaSJ_aSJ_NS1E_6fusion15FusionCallbacksIS1I_NS1N_17LinearCombinationIaiaiLNS_15FloatRoundStyleE2EEES1J_S1M_JEEENS4_5SM1004TMEM4LOAD26SM100_TMEM_LOAD_32dp32b64xENS4_13SM90_TMA_LOADES1A_NS4_39AutoVectorizingCopyWithAssumedAlignmentILi128EEENS4_14SM90_TMA_STOREES1A_S1Z_S1Z_EEEvvEEEEvNT_6ParamsE,"a",@progbits
	.sectionflags	@""
	.align	4
.nv.constant0._ZN7cutlass13device_kernelINS_4gemm6kernel13GemmUniversalIN4cute5tupleIJiiiiEEENS1_10collective13CollectiveMmaINS1_35MainloopSm100TmaUmmaWarpSpecializedILi4ELi2ELi4ENS5_IJNS4_1CILi2EEESB_NSA_ILi1EEEEEEEENS5_IJNSA_ILi256EEENSA_ILi128EEENSA_ILi64EEEEEEaNS5_IJlSC_lEEEaSJ_NS4_8TiledMMAINS4_8MMA_AtomIJNS4_21SM100_MMA_S8_2x1SM_SSIaaiLi256ELi128ELNS4_4UMMA5MajorE0ELSO_0ELNSN_8SaturateE0EEEEEENS4_6LayoutINS5_IJSC_SC_SC_EEENS5_IJNSA_ILi0EEESU_SU_EEEEENS5_IJNS4_10UnderscoreESX_SX_EEEEENS4_28SM100_TMA_2SM_LOAD_MULTICASTENS4_14ComposedLayoutINS4_7SwizzleILi2ELi4ELi3EEENS4_18smem_ptr_flag_bitsILi8EEENSS_INS5_IJNSA_ILi8EEESH_EEENS5_IJSH_SC_EEEEEEEvNS4_8identityENS4_18SM100_TMA_2SM_LOADES1A_vS1B_EENS_8epilogue10collective18CollectiveEpilogueINS1E_23Sm100TmaWarpSpecializedILi2ELi2ELi64ELb0ELb0EEEJNS5_IJSG_SG_SH_EEENS5_IJNSS_ISG_SC_EENSS_ISH_SC_EEEEEaSJ_aSJ_NS1E_6fusion15FusionCallbacksIS1I_NS1N_17LinearCombinationIaiaiLNS_15FloatRoundStyleE2EEES1J_S1M_JEEENS4_5SM1004TMEM4LOAD26SM100_TMEM_LOAD_32dp32b64xENS4_13SM90_TMA_LOADES1A_NS4_39AutoVectorizingCopyWithAssumedAlignmentILi128EEENS4_14SM90_TMA_STOREES1A_S1Z_S1Z_EEEvvEEEEvNT_6ParamsE:
	.zero		2944


//--------------------- SYMBOLS --------------------------

	.type		.nv.reservedSmem.offset0,@object
	.size		.nv.reservedSmem.offset0,0x4
	.type		.nv.reservedSmem.cap,@object
	.size		.nv.reservedSmem.cap,0x4
	.type		__assertfail,@function
